//
// Generated by NVIDIA NVVM Compiler
//
// Compiler Build ID: CL-36424714
// Cuda compilation tools, release 13.0, V13.0.88
// Based on NVVM 20.0.0
//

.version 9.0
.target sm_100
.address_size 64

	// .globl	_Z15find_max_kernelPKfPfii
.extern .shared .align 16 .b8 sdata[];

.visible .entry _Z15find_max_kernelPKfPfii(
	.param .u64 .ptr .align 1 _Z15find_max_kernelPKfPfii_param_0,
	.param .u64 .ptr .align 1 _Z15find_max_kernelPKfPfii_param_1,
	.param .u32 _Z15find_max_kernelPKfPfii_param_2,
	.param .u32 _Z15find_max_kernelPKfPfii_param_3
)
{
	.reg .pred 	%p<7>;
	.reg .b32 	%r<20>;
	.reg .b32 	%f<10>;
	.reg .b64 	%rd<9>;

	ld.param.u64 	%rd2, [_Z15find_max_kernelPKfPfii_param_0];
	ld.param.u64 	%rd3, [_Z15find_max_kernelPKfPfii_param_1];
	ld.param.u32 	%r11, [_Z15find_max_kernelPKfPfii_param_3];
	mov.u32 	%r1, %ctaid.x;
	mov.u32 	%r2, %tid.x;
	shl.b32 	%r12, %r2, 2;
	mov.u32 	%r13, sdata;
	add.s32 	%r3, %r13, %r12;
	mov.b32 	%r14, -8388608;
	st.shared.u32 	[%r3], %r14;
	setp.ge.s32 	%p1, %r2, %r11;
	@%p1 bra 	$L__BB0_4;
	mul.lo.s32 	%r4, %r11, %r1;
	mov.u32 	%r5, %ntid.x;
	cvta.to.global.u64 	%rd1, %rd2;
	mov.f32 	%f9, 0fFF800000;
	mov.u32 	%r18, %r2;
$L__BB0_2:
	add.s32 	%r15, %r18, %r4;
	mul.wide.s32 	%rd4, %r15, 4;
	add.s64 	%rd5, %rd1, %rd4;
	ld.global.f32 	%f4, [%rd5];
	max.f32 	%f9, %f9, %f4;
	add.s32 	%r18, %r18, %r5;
	setp.lt.s32 	%p2, %r18, %r11;
	@%p2 bra 	$L__BB0_2;
	st.shared.f32 	[%r3], %f9;
$L__BB0_4:
	bar.sync 	0;
	mov.u32 	%r19, %ntid.x;
	setp.lt.u32 	%p3, %r19, 2;
	@%p3 bra 	$L__BB0_8;
$L__BB0_5:
	shr.u32 	%r10, %r19, 1;
	setp.ge.u32 	%p4, %r2, %r10;
	@%p4 bra 	$L__BB0_7;
	ld.shared.f32 	%f5, [%r3];
	shl.b32 	%r16, %r10, 2;
	add.s32 	%r17, %r3, %r16;
	ld.shared.f32 	%f6, [%r17];
	max.f32 	%f7, %f5, %f6;
	st.shared.f32 	[%r3], %f7;
$L__BB0_7:
	bar.sync 	0;
	setp.gt.u32 	%p5, %r19, 3;
	mov.u32 	%r19, %r10;
	@%p5 bra 	$L__BB0_5;
$L__BB0_8:
	setp.ne.s32 	%p6, %r2, 0;
	@%p6 bra 	$L__BB0_10;
	ld.shared.f32 	%f8, [sdata];
	cvta.to.global.u64 	%rd6, %rd3;
	mul.wide.u32 	%rd7, %r1, 4;
	add.s64 	%rd8, %rd6, %rd7;
	st.global.f32 	[%rd8], %f8;
$L__BB0_10:
	ret;

}
	// .globl	_Z24exp_sum_normalize_kernelPfPKfS_ii
.visible .entry _Z24exp_sum_normalize_kernelPfPKfS_ii(
	.param .u64 .ptr .align 1 _Z24exp_sum_normalize_kernelPfPKfS_ii_param_0,
	.param .u64 .ptr .align 1 _Z24exp_sum_normalize_kernelPfPKfS_ii_param_1,
	.param .u64 .ptr .align 1 _Z24exp_sum_normalize_kernelPfPKfS_ii_param_2,
	.param .u32 _Z24exp_sum_normalize_kernelPfPKfS_ii_param_3,
	.param .u32 _Z24exp_sum_normalize_kernelPfPKfS_ii_param_4
)
{
	.reg .pred 	%p<11>;
	.reg .b32 	%r<27>;
	.reg .b32 	%f<27>;
	.reg .b64 	%rd<15>;

	ld.param.u64 	%rd4, [_Z24exp_sum_normalize_kernelPfPKfS_ii_param_0];
	ld.param.u64 	%rd5, [_Z24exp_sum_normalize_kernelPfPKfS_ii_param_1];
	ld.param.u64 	%rd3, [_Z24exp_sum_normalize_kernelPfPKfS_ii_param_2];
	ld.param.u32 	%r14, [_Z24exp_sum_normalize_kernelPfPKfS_ii_param_4];
	cvta.to.global.u64 	%rd1, %rd4;
	cvta.to.global.u64 	%rd6, %rd5;
	mov.u32 	%r1, %ctaid.x;
	mul.wide.u32 	%rd7, %r1, 4;
	add.s64 	%rd8, %rd6, %rd7;
	ld.global.f32 	%f1, [%rd8];
	mov.u32 	%r26, %tid.x;
	shl.b32 	%r15, %r26, 2;
	mov.u32 	%r16, sdata;
	add.s32 	%r3, %r16, %r15;
	mov.b32 	%r17, 0;
	st.shared.u32 	[%r3], %r17;
	setp.ge.s32 	%p1, %r26, %r14;
	@%p1 bra 	$L__BB1_4;
	mul.lo.s32 	%r4, %r14, %r1;
	mov.f32 	%f26, 0f00000000;
	mov.u32 	%r5, %ntid.x;
	mov.u32 	%r24, %r26;
$L__BB1_2:
	add.s32 	%r18, %r24, %r4;
	mul.wide.s32 	%rd9, %r18, 4;
	add.s64 	%rd10, %rd1, %rd9;
	ld.global.f32 	%f6, [%rd10];
	sub.f32 	%f7, %f6, %f1;
	fma.rn.f32 	%f8, %f7, 0f3BBB989D, 0f3F000000;
	cvt.sat.f32.f32 	%f9, %f8;
	mov.f32 	%f10, 0f4B400001;
	mov.f32 	%f11, 0f437C0000;
	fma.rm.f32 	%f12, %f9, %f11, %f10;
	add.f32 	%f13, %f12, 0fCB40007F;
	neg.f32 	%f14, %f13;
	fma.rn.f32 	%f15, %f7, 0f3FB8AA3B, %f14;
	fma.rn.f32 	%f16, %f7, 0f32A57060, %f15;
	mov.b32 	%r19, %f12;
	shl.b32 	%r20, %r19, 23;
	mov.b32 	%f17, %r20;
	ex2.approx.ftz.f32 	%f18, %f16;
	mul.f32 	%f19, %f18, %f17;
	st.global.f32 	[%rd10], %f19;
	add.f32 	%f26, %f26, %f19;
	add.s32 	%r24, %r24, %r5;
	setp.lt.s32 	%p2, %r24, %r14;
	@%p2 bra 	$L__BB1_2;
	st.shared.f32 	[%r3], %f26;
$L__BB1_4:
	bar.sync 	0;
	mov.u32 	%r8, %ntid.x;
	setp.lt.u32 	%p3, %r8, 2;
	@%p3 bra 	$L__BB1_9;
	mov.u32 	%r25, %r8;
$L__BB1_6:
	shr.u32 	%r10, %r25, 1;
	setp.ge.u32 	%p4, %r26, %r10;
	@%p4 bra 	$L__BB1_8;
	shl.b32 	%r21, %r10, 2;
	add.s32 	%r22, %r3, %r21;
	ld.shared.f32 	%f20, [%r22];
	ld.shared.f32 	%f21, [%r3];
	add.f32 	%f22, %f20, %f21;
	st.shared.f32 	[%r3], %f22;
$L__BB1_8:
	bar.sync 	0;
	setp.gt.u32 	%p5, %r25, 3;
	mov.u32 	%r25, %r10;
	@%p5 bra 	$L__BB1_6;
$L__BB1_9:
	setp.ne.s32 	%p6, %r26, 0;
	cvta.to.global.u64 	%rd11, %rd3;
	add.s64 	%rd2, %rd11, %rd7;
	@%p6 bra 	$L__BB1_11;
	ld.shared.f32 	%f23, [sdata];
	st.global.f32 	[%rd2], %f23;
$L__BB1_11:
	setp.ge.s32 	%p7, %r26, %r14;
	bar.sync 	0;
	ld.global.f32 	%f4, [%rd2];
	setp.leu.f32 	%p8, %f4, 0f00000000;
	or.pred  	%p9, %p8, %p7;
	@%p9 bra 	$L__BB1_14;
	mul.lo.s32 	%r11, %r14, %r1;
$L__BB1_13:
	add.s32 	%r23, %r26, %r11;
	mul.wide.s32 	%rd13, %r23, 4;
	add.s64 	%rd14, %rd1, %rd13;
	ld.global.f32 	%f24, [%rd14];
	div.rn.f32 	%f25, %f24, %f4;
	st.global.f32 	[%rd14], %f25;
	add.s32 	%r26, %r26, %r8;
	setp.lt.s32 	%p10, %r26, %r14;
	@%p10 bra 	$L__BB1_13;
$L__BB1_14:
	ret;

}
	// .globl	_Z12scale_kernelPffi
.visible .entry _Z12scale_kernelPffi(
	.param .u64 .ptr .align 1 _Z12scale_kernelPffi_param_0,
	.param .f32 _Z12scale_kernelPffi_param_1,
	.param .u32 _Z12scale_kernelPffi_param_2
)
{
	.reg .pred 	%p<2>;
	.reg .b32 	%r<6>;
	.reg .b32 	%f<4>;
	.reg .b64 	%rd<5>;

	ld.param.u64 	%rd1, [_Z12scale_kernelPffi_param_0];
	ld.param.f32 	%f1, [_Z12scale_kernelPffi_param_1];
	ld.param.u32 	%r2, [_Z12scale_kernelPffi_param_2];
	mov.u32 	%r3, %ctaid.x;
	mov.u32 	%r4, %ntid.x;
	mov.u32 	%r5, %tid.x;
	mad.lo.s32 	%r1, %r3, %r4, %r5;
	setp.ge.s32 	%p1, %r1, %r2;
	@%p1 bra 	$L__BB2_2;
	cvta.to.global.u64 	%rd2, %rd1;
	mul.wide.s32 	%rd3, %r1, 4;
	add.s64 	%rd4, %rd2, %rd3;
	ld.global.f32 	%f2, [%rd4];
	mul.f32 	%f3, %f1, %f2;
	st.global.f32 	[%rd4], %f3;
$L__BB2_2:
	ret;

}
	// .globl	_Z19concat_heads_kernelPKfPfiiii
.visible .entry _Z19concat_heads_kernelPKfPfiiii(
	.param .u64 .ptr .align 1 _Z19concat_heads_kernelPKfPfiiii_param_0,
	.param .u64 .ptr .align 1 _Z19concat_heads_kernelPKfPfiiii_param_1,
	.param .u32 _Z19concat_heads_kernelPKfPfiiii_param_2,
	.param .u32 _Z19concat_heads_kernelPKfPfiiii_param_3,
	.param .u32 _Z19concat_heads_kernelPKfPfiiii_param_4,
	.param .u32 _Z19concat_heads_kernelPKfPfiiii_param_5
)
{
	.reg .pred 	%p<5>;
	.reg .b32 	%r<27>;
	.reg .b32 	%f<2>;
	.reg .b64 	%rd<9>;

	ld.param.u64 	%rd3, [_Z19concat_heads_kernelPKfPfiiii_param_0];
	ld.param.u64 	%rd4, [_Z19concat_heads_kernelPKfPfiiii_param_1];
	ld.param.u32 	%r15, [_Z19concat_heads_kernelPKfPfiiii_param_3];
	ld.param.u32 	%r16, [_Z19concat_heads_kernelPKfPfiiii_param_4];
	ld.param.u32 	%r17, [_Z19concat_heads_kernelPKfPfiiii_param_5];
	mov.u32 	%r1, %ctaid.x;
	rem.u32 	%r2, %r1, %r16;
	mov.u32 	%r25, %tid.y;
	setp.ge.s32 	%p1, %r25, %r15;
	@%p1 bra 	$L__BB3_6;
	div.u32 	%r18, %r1, %r16;
	mov.u32 	%r4, %tid.x;
	mul.lo.s32 	%r5, %r18, %r15;
	mad.lo.s32 	%r19, %r18, %r16, %r2;
	mul.lo.s32 	%r6, %r19, %r15;
	mov.u32 	%r7, %ntid.x;
	mov.u32 	%r8, %ntid.y;
	cvta.to.global.u64 	%rd1, %rd3;
	cvta.to.global.u64 	%rd2, %rd4;
$L__BB3_2:
	setp.ge.s32 	%p2, %r4, %r17;
	@%p2 bra 	$L__BB3_5;
	add.s32 	%r20, %r25, %r5;
	mad.lo.s32 	%r21, %r20, %r16, %r2;
	mul.lo.s32 	%r10, %r21, %r17;
	add.s32 	%r22, %r25, %r6;
	mul.lo.s32 	%r11, %r22, %r17;
	mov.u32 	%r26, %r4;
$L__BB3_4:
	add.s32 	%r23, %r26, %r10;
	add.s32 	%r24, %r11, %r26;
	mul.wide.s32 	%rd5, %r23, 4;
	add.s64 	%rd6, %rd1, %rd5;
	ld.global.f32 	%f1, [%rd6];
	mul.wide.s32 	%rd7, %r24, 4;
	add.s64 	%rd8, %rd2, %rd7;
	st.global.f32 	[%rd8], %f1;
	add.s32 	%r26, %r26, %r7;
	setp.lt.s32 	%p3, %r26, %r17;
	@%p3 bra 	$L__BB3_4;
$L__BB3_5:
	add.s32 	%r25, %r25, %r8;
	setp.lt.s32 	%p4, %r25, %r15;
	@%p4 bra 	$L__BB3_2;
$L__BB3_6:
	ret;

}
	// .globl	_Z23split_heads_grad_kernelPKfPfiiii
.visible .entry _Z23split_heads_grad_kernelPKfPfiiii(
	.param .u64 .ptr .align 1 _Z23split_heads_grad_kernelPKfPfiiii_param_0,
	.param .u64 .ptr .align 1 _Z23split_heads_grad_kernelPKfPfiiii_param_1,
	.param .u32 _Z23split_heads_grad_kernelPKfPfiiii_param_2,
	.param .u32 _Z23split_heads_grad_kernelPKfPfiiii_param_3,
	.param .u32 _Z23split_heads_grad_kernelPKfPfiiii_param_4,
	.param .u32 _Z23split_heads_grad_kernelPKfPfiiii_param_5
)
{
	.reg .pred 	%p<5>;
	.reg .b32 	%r<27>;
	.reg .b32 	%f<2>;
	.reg .b64 	%rd<9>;

	ld.param.u64 	%rd3, [_Z23split_heads_grad_kernelPKfPfiiii_param_0];
	ld.param.u64 	%rd4, [_Z23split_heads_grad_kernelPKfPfiiii_param_1];
	ld.param.u32 	%r15, [_Z23split_heads_grad_kernelPKfPfiiii_param_3];
	ld.param.u32 	%r16, [_Z23split_heads_grad_kernelPKfPfiiii_param_4];
	ld.param.u32 	%r17, [_Z23split_heads_grad_kernelPKfPfiiii_param_5];
	mov.u32 	%r1, %ctaid.x;
	rem.u32 	%r2, %r1, %r16;
	mov.u32 	%r25, %tid.y;
	setp.ge.s32 	%p1, %r25, %r15;
	@%p1 bra 	$L__BB4_6;
	div.u32 	%r18, %r1, %r16;
	mov.u32 	%r4, %tid.x;
	mad.lo.s32 	%r19, %r18, %r16, %r2;
	mul.lo.s32 	%r5, %r19, %r15;
	mul.lo.s32 	%r6, %r18, %r15;
	mov.u32 	%r7, %ntid.x;
	mov.u32 	%r8, %ntid.y;
	cvta.to.global.u64 	%rd1, %rd3;
	cvta.to.global.u64 	%rd2, %rd4;
$L__BB4_2:
	setp.ge.s32 	%p2, %r4, %r17;
	@%p2 bra 	$L__BB4_5;
	add.s32 	%r20, %r25, %r5;
	mul.lo.s32 	%r10, %r20, %r17;
	add.s32 	%r21, %r25, %r6;
	mad.lo.s32 	%r22, %r21, %r16, %r2;
	mul.lo.s32 	%r11, %r22, %r17;
	mov.u32 	%r26, %r4;
$L__BB4_4:
	add.s32 	%r23, %r10, %r26;
	add.s32 	%r24, %r26, %r11;
	mul.wide.s32 	%rd5, %r23, 4;
	add.s64 	%rd6, %rd1, %rd5;
	ld.global.f32 	%f1, [%rd6];
	mul.wide.s32 	%rd7, %r24, 4;
	add.s64 	%rd8, %rd2, %rd7;
	st.global.f32 	[%rd8], %f1;
	add.s32 	%r26, %r26, %r7;
	setp.lt.s32 	%p3, %r26, %r17;
	@%p3 bra 	$L__BB4_4;
$L__BB4_5:
	add.s32 	%r25, %r25, %r8;
	setp.lt.s32 	%p4, %r25, %r15;
	@%p4 bra 	$L__BB4_2;
$L__BB4_6:
	ret;

}
	// .globl	_Z23softmax_backward_kernelPfPKfS1_ii
.visible .entry _Z23softmax_backward_kernelPfPKfS1_ii(
	.param .u64 .ptr .align 1 _Z23softmax_backward_kernelPfPKfS1_ii_param_0,
	.param .u64 .ptr .align 1 _Z23softmax_backward_kernelPfPKfS1_ii_param_1,
	.param .u64 .ptr .align 1 _Z23softmax_backward_kernelPfPKfS1_ii_param_2,
	.param .u32 _Z23softmax_backward_kernelPfPKfS1_ii_param_3,
	.param .u32 _Z23softmax_backward_kernelPfPKfS1_ii_param_4
)
{
	.reg .pred 	%p<8>;
	.reg .b32 	%r<24>;
	.reg .b32 	%f<18>;
	.reg .b64 	%rd<14>;

	ld.param.u64 	%rd4, [_Z23softmax_backward_kernelPfPKfS1_ii_param_0];
	ld.param.u64 	%rd5, [_Z23softmax_backward_kernelPfPKfS1_ii_param_1];
	ld.param.u64 	%rd6, [_Z23softmax_backward_kernelPfPKfS1_ii_param_2];
	ld.param.u32 	%r14, [_Z23softmax_backward_kernelPfPKfS1_ii_param_4];
	cvta.to.global.u64 	%rd1, %rd6;
	cvta.to.global.u64 	%rd2, %rd5;
	mov.u32 	%r1, %ctaid.x;
	mov.u32 	%r23, %tid.x;
	setp.ge.s32 	%p1, %r23, %r14;
	mov.f32 	%f17, 0f00000000;
	@%p1 bra 	$L__BB5_3;
	mul.lo.s32 	%r3, %r14, %r1;
	mov.f32 	%f17, 0f00000000;
	mov.u32 	%r4, %ntid.x;
	mov.u32 	%r21, %r23;
$L__BB5_2:
	add.s32 	%r15, %r21, %r3;
	mul.wide.s32 	%rd7, %r15, 4;
	add.s64 	%rd8, %rd1, %rd7;
	ld.global.f32 	%f7, [%rd8];
	add.s64 	%rd9, %rd2, %rd7;
	ld.global.f32 	%f8, [%rd9];
	fma.rn.f32 	%f17, %f7, %f8, %f17;
	add.s32 	%r21, %r21, %r4;
	setp.lt.s32 	%p2, %r21, %r14;
	@%p2 bra 	$L__BB5_2;
$L__BB5_3:
	shl.b32 	%r16, %r23, 2;
	mov.u32 	%r17, sdata;
	add.s32 	%r7, %r17, %r16;
	st.shared.f32 	[%r7], %f17;
	bar.sync 	0;
	mov.u32 	%r8, %ntid.x;
	setp.lt.u32 	%p3, %r8, 2;
	@%p3 bra 	$L__BB5_8;
	mov.u32 	%r22, %r8;
$L__BB5_5:
	shr.u32 	%r10, %r22, 1;
	setp.ge.u32 	%p4, %r23, %r10;
	@%p4 bra 	$L__BB5_7;
	shl.b32 	%r18, %r10, 2;
	add.s32 	%r19, %r7, %r18;
	ld.shared.f32 	%f9, [%r19];
	ld.shared.f32 	%f10, [%r7];
	add.f32 	%f11, %f9, %f10;
	st.shared.f32 	[%r7], %f11;
$L__BB5_7:
	bar.sync 	0;
	setp.gt.u32 	%p5, %r22, 3;
	mov.u32 	%r22, %r10;
	@%p5 bra 	$L__BB5_5;
$L__BB5_8:
	setp.ge.s32 	%p6, %r23, %r14;
	ld.shared.f32 	%f4, [sdata];
	bar.sync 	0;
	@%p6 bra 	$L__BB5_11;
	mul.lo.s32 	%r11, %r14, %r1;
	cvta.to.global.u64 	%rd3, %rd4;
$L__BB5_10:
	add.s32 	%r20, %r23, %r11;
	mul.wide.s32 	%rd10, %r20, 4;
	add.s64 	%rd11, %rd2, %rd10;
	ld.global.f32 	%f12, [%rd11];
	add.s64 	%rd12, %rd1, %rd10;
	ld.global.f32 	%f13, [%rd12];
	sub.f32 	%f14, %f13, %f4;
	mul.f32 	%f15, %f12, %f14;
	add.s64 	%rd13, %rd3, %rd10;
	st.global.f32 	[%rd13], %f15;
	add.s32 	%r23, %r23, %r8;
	setp.lt.s32 	%p7, %r23, %r14;
	@%p7 bra 	$L__BB5_10;
$L__BB5_11:
	ret;

}
	// .globl	_Z19add_matrices_kernelPfPKfS1_i
.visible .entry _Z19add_matrices_kernelPfPKfS1_i(
	.param .u64 .ptr .align 1 _Z19add_matrices_kernelPfPKfS1_i_param_0,
	.param .u64 .ptr .align 1 _Z19add_matrices_kernelPfPKfS1_i_param_1,
	.param .u64 .ptr .align 1 _Z19add_matrices_kernelPfPKfS1_i_param_2,
	.param .u32 _Z19add_matrices_kernelPfPKfS1_i_param_3
)
{
	.reg .pred 	%p<2>;
	.reg .b32 	%r<6>;
	.reg .b32 	%f<4>;
	.reg .b64 	%rd<11>;

	ld.param.u64 	%rd1, [_Z19add_matrices_kernelPfPKfS1_i_param_0];
	ld.param.u64 	%rd2, [_Z19add_matrices_kernelPfPKfS1_i_param_1];
	ld.param.u64 	%rd3, [_Z19add_matrices_kernelPfPKfS1_i_param_2];
	ld.param.u32 	%r2, [_Z19add_matrices_kernelPfPKfS1_i_param_3];
	mov.u32 	%r3, %ctaid.x;
	mov.u32 	%r4, %ntid.x;
	mov.u32 	%r5, %tid.x;
	mad.lo.s32 	%r1, %r3, %r4, %r5;
	setp.ge.s32 	%p1, %r1, %r2;
	@%p1 bra 	$L__BB6_2;
	cvta.to.global.u64 	%rd4, %rd2;
	cvta.to.global.u64 	%rd5, %rd3;
	cvta.to.global.u64 	%rd6, %rd1;
	mul.wide.s32 	%rd7, %r1, 4;
	add.s64 	%rd8, %rd4, %rd7;
	ld.global.f32 	%f1, [%rd8];
	add.s64 	%rd9, %rd5, %rd7;
	ld.global.f32 	%f2, [%rd9];
	add.f32 	%f3, %f1, %f2;
	add.s64 	%rd10, %rd6, %rd7;
	st.global.f32 	[%rd10], %f3;
$L__BB6_2:
	ret;

}


// ===== COMPILED SASS (sm_100) =====

	.target	sm_100

	.elftype	@"ET_EXEC"


//--------------------- .note.nv.tkinfo           --------------------------
	.section	.note.nv.tkinfo,"",@"SHT_NOTE"
	.sectionflags	@"SHF_NOTE_NV_TKINFO"
	.tkinfo
        /*0018*/ 	.word	0x00000002
        /*0030*/ 	.string	""
        /*0030*/ 	.string	"ptxas"
        /*0030*/ 	.string	"Cuda compilation tools, release 13.0, V13.0.88"
        /*0030*/ 	.string	"Build cuda_13.0.r13.0/compiler.36424714_0"
        /*0030*/ 	.string	"-arch sm_100 -m 64 "



//--------------------- .note.nv.cuinfo           --------------------------
	.section	.note.nv.cuinfo,"",@"SHT_NOTE"
	.sectionflags	@"SHF_NOTE_NV_CUINFO"
        /*0018*/ 	.short	0x0002
        /*001a*/ 	.short	0x0064
        /*001c*/ 	.short	0x0082
	.zero		2


//--------------------- .nv.info                  --------------------------
	.section	.nv.info,"",@"SHT_CUDA_INFO"
	.align	4


	//----- nvinfo : EIATTR_REGCOUNT
	.align		4
        /*0000*/ 	.byte	0x04, 0x2f
        /*0002*/ 	.short	(.L_1 - .L_0)
	.align		4
.L_0:
        /*0004*/ 	.word	index@(_Z15find_max_kernelPKfPfii)
        /*0008*/ 	.word	0x0000000e


	//----- nvinfo : EIATTR_FRAME_SIZE
	.align		4
.L_1:
        /*000c*/ 	.byte	0x04, 0x11
        /*000e*/ 	.short	(.L_3 - .L_2)
	.align		4
.L_2:
        /*0010*/ 	.word	index@(_Z15find_max_kernelPKfPfii)
        /*0014*/ 	.word	0x00000000


	//----- nvinfo : EIATTR_REGCOUNT
	.align		4
.L_3:
        /*0018*/ 	.byte	0x04, 0x2f
        /*001a*/ 	.short	(.L_5 - .L_4)
	.align		4
.L_4:
        /*001c*/ 	.word	index@(_Z24exp_sum_normalize_kernelPfPKfS_ii)
        /*0020*/ 	.word	0x00000016


	//----- nvinfo : EIATTR_FRAME_SIZE
	.align		4
.L_5:
        /*0024*/ 	.byte	0x04, 0x11
        /*0026*/ 	.short	(.L_7 - .L_6)
	.align		4
.L_6:
        /*0028*/ 	.word	index@($__internal_0_$__cuda_sm3x_div_rn_noftz_f32_slowpath)
        /*002c*/ 	.word	0x00000000


	//----- nvinfo : EIATTR_FRAME_SIZE
	.align		4
.L_7:
        /*0030*/ 	.byte	0x04, 0x11
        /*0032*/ 	.short	(.L_9 - .L_8)
	.align		4
.L_8:
        /*0034*/ 	.word	index@(_Z24exp_sum_normalize_kernelPfPKfS_ii)
        /*0038*/ 	.word	0x00000000


	//----- nvinfo : EIATTR_REGCOUNT
	.align		4
.L_9:
        /*003c*/ 	.byte	0x04, 0x2f
        /*003e*/ 	.short	(.L_11 - .L_10)
	.align		4
.L_10:
        /*0040*/ 	.word	index@(_Z12scale_kernelPffi)
        /*0044*/ 	.word	0x00000008


	//----- nvinfo : EIATTR_FRAME_SIZE
	.align		4
.L_11:
        /*0048*/ 	.byte	0x04, 0x11
        /*004a*/ 	.short	(.L_13 - .L_12)
	.align		4
.L_12:
        /*004c*/ 	.word	index@(_Z12scale_kernelPffi)
        /*0050*/ 	.word	0x00000000


	//----- nvinfo : EIATTR_REGCOUNT
	.align		4
.L_13:
        /*0054*/ 	.byte	0x04, 0x2f
        /*0056*/ 	.short	(.L_15 - .L_14)
	.align		4
.L_14:
        /*0058*/ 	.word	index@(_Z19concat_heads_kernelPKfPfiiii)
        /*005c*/ 	.word	0x00000014


	//----- nvinfo : EIATTR_FRAME_SIZE
	.align		4
.L_15:
        /*0060*/ 	.byte	0x04, 0x11
        /*0062*/ 	.short	(.L_17 - .L_16)
	.align		4
.L_16:
        /*0064*/ 	.word	index@(_Z19concat_heads_kernelPKfPfiiii)
        /*0068*/ 	.word	0x00000000


	//----- nvinfo : EIATTR_REGCOUNT
	.align		4
.L_17:
        /*006c*/ 	.byte	0x04, 0x2f
        /*006e*/ 	.short	(.L_19 - .L_18)
	.align		4
.L_18:
        /*0070*/ 	.word	index@(_Z23split_heads_grad_kernelPKfPfiiii)
        /*0074*/ 	.word	0x00000014


	//----- nvinfo : EIATTR_FRAME_SIZE
	.align		4
.L_19:
        /*0078*/ 	.byte	0x04, 0x11
        /*007a*/ 	.short	(.L_21 - .L_20)
	.align		4
.L_20:
        /*007c*/ 	.word	index@(_Z23split_heads_grad_kernelPKfPfiiii)
        /*0080*/ 	.word	0x00000000


	//----- nvinfo : EIATTR_REGCOUNT
	.align		4
.L_21:
        /*0084*/ 	.byte	0x04, 0x2f
        /*0086*/ 	.short	(.L_23 - .L_22)
	.align		4
.L_22:
        /*0088*/ 	.word	index@(_Z23softmax_backward_kernelPfPKfS1_ii)
        /*008c*/ 	.word	0x00000014


	//----- nvinfo : EIATTR_FRAME_SIZE
	.align		4
.L_23:
        /*0090*/ 	.byte	0x04, 0x11
        /*0092*/ 	.short	(.L_25 - .L_24)
	.align		4
.L_24:
        /*0094*/ 	.word	index@(_Z23softmax_backward_kernelPfPKfS1_ii)
        /*0098*/ 	.word	0x00000000


	//----- nvinfo : EIATTR_REGCOUNT
	.align		4
.L_25:
        /*009c*/ 	.byte	0x04, 0x2f
        /*009e*/ 	.short	(.L_27 - .L_26)
	.align		4
.L_26:
        /*00a0*/ 	.word	index@(_Z19add_matrices_kernelPfPKfS1_i)
        /*00a4*/ 	.word	0x0000000c


	//----- nvinfo : EIATTR_FRAME_SIZE
	.align		4
.L_27:
        /*00a8*/ 	.byte	0x04, 0x11
        /*00aa*/ 	.short	(.L_29 - .L_28)
	.align		4
.L_28:
        /*00ac*/ 	.word	index@(_Z19add_matrices_kernelPfPKfS1_i)
        /*00b0*/ 	.word	0x00000000


	//----- nvinfo : EIATTR_MIN_STACK_SIZE
	.align		4
.L_29:
        /*00b4*/ 	.byte	0x04, 0x12
        /*00b6*/ 	.short	(.L_31 - .L_30)
	.align		4
.L_30:
        /*00b8*/ 	.word	index@(_Z19add_matrices_kernelPfPKfS1_i)
        /*00bc*/ 	.word	0x00000000


	//----- nvinfo : EIATTR_MIN_STACK_SIZE
	.align		4
.L_31:
        /*00c0*/ 	.byte	0x04, 0x12
        /*00c2*/ 	.short	(.L_33 - .L_32)
	.align		4
.L_32:
        /*00c4*/ 	.word	index@(_Z23softmax_backward_kernelPfPKfS1_ii)
        /*00c8*/ 	.word	0x00000000


	//----- nvinfo : EIATTR_MIN_STACK_SIZE
	.align		4
.L_33:
        /*00cc*/ 	.byte	0x04, 0x12
        /*00ce*/ 	.short	(.L_35 - .L_34)
	.align		4
.L_34:
        /*00d0*/ 	.word	index@(_Z23split_heads_grad_kernelPKfPfiiii)
        /*00d4*/ 	.word	0x00000000


	//----- nvinfo : EIATTR_MIN_STACK_SIZE
	.align		4
.L_35:
        /*00d8*/ 	.byte	0x04, 0x12
        /*00da*/ 	.short	(.L_37 - .L_36)
	.align		4
.L_36:
        /*00dc*/ 	.word	index@(_Z19concat_heads_kernelPKfPfiiii)
        /*00e0*/ 	.word	0x00000000


	//----- nvinfo : EIATTR_MIN_STACK_SIZE
	.align		4
.L_37:
        /*00e4*/ 	.byte	0x04, 0x12
        /*00e6*/ 	.short	(.L_39 - .L_38)
	.align		4
.L_38:
        /*00e8*/ 	.word	index@(_Z12scale_kernelPffi)
        /*00ec*/ 	.word	0x00000000


	//----- nvinfo : EIATTR_MIN_STACK_SIZE
	.align		4
.L_39:
        /*00f0*/ 	.byte	0x04, 0x12
        /*00f2*/ 	.short	(.L_41 - .L_40)
	.align		4
.L_40:
        /*00f4*/ 	.word	index@(_Z24exp_sum_normalize_kernelPfPKfS_ii)
        /*00f8*/ 	.word	0x00000000


	//----- nvinfo : EIATTR_MIN_STACK_SIZE
	.align		4
.L_41:
        /*00fc*/ 	.byte	0x04, 0x12
        /*00fe*/ 	.short	(.L_43 - .L_42)
	.align		4
.L_42:
        /*0100*/ 	.word	index@(_Z15find_max_kernelPKfPfii)
        /*0104*/ 	.word	0x00000000
.L_43:


//--------------------- .nv.compat                --------------------------
	.section	.nv.compat,"",@"SHT_CUDA_COMPAT_INFO"
	.align	4
        /*0000*/ 	.byte	0x02, 0x09, 0x00, 0x00, 0x02, 0x02, 0x01, 0x00, 0x02, 0x05, 0x05, 0x00, 0x03, 0x07, 0x01, 0x01
        /*0010*/ 	.byte	0x02, 0x03, 0x00, 0x00, 0x02, 0x06, 0x01, 0x00, 0x04, 0x0b, 0x08, 0x00, 0x01, 0x00, 0x00, 0x00
        /*0020*/ 	.byte	0x00, 0x00, 0x00, 0x00


//--------------------- .nv.info._Z19add_matrices_kernelPfPKfS1_i --------------------------
	.section	.nv.info._Z19add_matrices_kernelPfPKfS1_i,"",@"SHT_CUDA_INFO"
	.sectionflags	@""
	.align	4


	//----- nvinfo : EIATTR_CUDA_API_VERSION
	.align		4
        /*0000*/ 	.byte	0x04, 0x37
        /*0002*/ 	.short	(.L_45 - .L_44)
.L_44:
        /*0004*/ 	.word	0x00000082


	//----- nvinfo : EIATTR_KPARAM_INFO
	.align		4
.L_45:
        /*0008*/ 	.byte	0x04, 0x17
        /*000a*/ 	.short	(.L_47 - .L_46)
.L_46:
        /*000c*/ 	.word	0x00000000
        /*0010*/ 	.short	0x0003
        /*0012*/ 	.short	0x0018
        /*0014*/ 	.byte	0x00, 0xf0, 0x11, 0x00


	//----- nvinfo : EIATTR_KPARAM_INFO
	.align		4
.L_47:
        /*0018*/ 	.byte	0x04, 0x17
        /*001a*/ 	.short	(.L_49 - .L_48)
.L_48:
        /*001c*/ 	.word	0x00000000
        /*0020*/ 	.short	0x0002
        /*0022*/ 	.short	0x0010
        /*0024*/ 	.byte	0x00, 0xf5, 0x21, 0x00


	//----- nvinfo : EIATTR_KPARAM_INFO
	.align		4
.L_49:
        /*0028*/ 	.byte	0x04, 0x17
        /*002a*/ 	.short	(.L_51 - .L_50)
.L_50:
        /*002c*/ 	.word	0x00000000
        /*0030*/ 	.short	0x0001
        /*0032*/ 	.short	0x0008
        /*0034*/ 	.byte	0x00, 0xf5, 0x21, 0x00


	//----- nvinfo : EIATTR_KPARAM_INFO
	.align		4
.L_51:
        /*0038*/ 	.byte	0x04, 0x17
        /*003a*/ 	.short	(.L_53 - .L_52)
.L_52:
        /*003c*/ 	.word	0x00000000
        /*0040*/ 	.short	0x0000
        /*0042*/ 	.short	0x0000
        /*0044*/ 	.byte	0x00, 0xf5, 0x21, 0x00


	//----- nvinfo : EIATTR_SPARSE_MMA_MASK
	.align		4
.L_53:
        /*0048*/ 	.byte	0x03, 0x50
        /*004a*/ 	.short	0x0000


	//----- nvinfo : EIATTR_MAXREG_COUNT
	.align		4
        /*004c*/ 	.byte	0x03, 0x1b
        /*004e*/ 	.short	0x00ff


	//----- nvinfo : EIATTR_MERCURY_ISA_VERSION
	.align		4
        /*0050*/ 	.byte	0x03, 0x5f
        /*0052*/ 	.short	0x0101


	//----- nvinfo : EIATTR_VRC_CTA_INIT_COUNT
	.align		4
        /*0054*/ 	.byte	0x02, 0x4a
	.zero		1
	.zero		1


	//----- nvinfo : EIATTR_EXIT_INSTR_OFFSETS
	.align		4
        /*0058*/ 	.byte	0x04, 0x1c
        /*005a*/ 	.short	(.L_55 - .L_54)


	//   ....[0]....
.L_54:
        /*005c*/ 	.word	0x00000070


	//   ....[1]....
        /*0060*/ 	.word	0x00000130


	//----- nvinfo : EIATTR_CBANK_PARAM_SIZE
	.align		4
.L_55:
        /*0064*/ 	.byte	0x03, 0x19
        /*0066*/ 	.short	0x001c


	//----- nvinfo : EIATTR_PARAM_CBANK
	.align		4
        /*0068*/ 	.byte	0x04, 0x0a
        /*006a*/ 	.short	(.L_57 - .L_56)
	.align		4
.L_56:
        /*006c*/ 	.word	index@(.nv.constant0._Z19add_matrices_kernelPfPKfS1_i)
        /*0070*/ 	.short	0x0380
        /*0072*/ 	.short	0x001c


	//----- nvinfo : EIATTR_SW_WAR
	.align		4
.L_57:
        /*0074*/ 	.byte	0x04, 0x36
        /*0076*/ 	.short	(.L_59 - .L_58)
.L_58:
        /*0078*/ 	.word	0x00000008
.L_59:


//--------------------- .nv.info._Z23softmax_backward_kernelPfPKfS1_ii --------------------------
	.section	.nv.info._Z23softmax_backward_kernelPfPKfS1_ii,"",@"SHT_CUDA_INFO"
	.sectionflags	@""
	.align	4


	//----- nvinfo : EIATTR_CUDA_API_VERSION
	.align		4
        /*0000*/ 	.byte	0x04, 0x37
        /*0002*/ 	.short	(.L_61 - .L_60)
.L_60:
        /*0004*/ 	.word	0x00000082


	//----- nvinfo : EIATTR_KPARAM_INFO
	.align		4
.L_61:
        /*0008*/ 	.byte	0x04, 0x17
        /*000a*/ 	.short	(.L_63 - .L_62)
.L_62:
        /*000c*/ 	.word	0x00000000
        /*0010*/ 	.short	0x0004
        /*0012*/ 	.short	0x001c
        /*0014*/ 	.byte	0x00, 0xf0, 0x11, 0x00


	//----- nvinfo : EIATTR_KPARAM_INFO
	.align		4
.L_63:
        /*0018*/ 	.byte	0x04, 0x17
        /*001a*/ 	.short	(.L_65 - .L_64)
.L_64:
        /*001c*/ 	.word	0x00000000
        /*0020*/ 	.short	0x0003
        /*0022*/ 	.short	0x0018
        /*0024*/ 	.byte	0x00, 0xf0, 0x11, 0x00


	//----- nvinfo : EIATTR_KPARAM_INFO
	.align		4
.L_65:
        /*0028*/ 	.byte	0x04, 0x17
        /*002a*/ 	.short	(.L_67 - .L_66)
.L_66:
        /*002c*/ 	.word	0x00000000
        /*0030*/ 	.short	0x0002
        /*0032*/ 	.short	0x0010
        /*0034*/ 	.byte	0x00, 0xf5, 0x21, 0x00


	//----- nvinfo : EIATTR_KPARAM_INFO
	.align		4
.L_67:
        /*0038*/ 	.byte	0x04, 0x17
        /*003a*/ 	.short	(.L_69 - .L_68)
.L_68:
        /*003c*/ 	.word	0x00000000
        /*0040*/ 	.short	0x0001
        /*0042*/ 	.short	0x0008
        /*0044*/ 	.byte	0x00, 0xf5, 0x21, 0x00


	//----- nvinfo : EIATTR_KPARAM_INFO
	.align		4
.L_69:
        /*0048*/ 	.byte	0x04, 0x17
        /*004a*/ 	.short	(.L_71 - .L_70)
.L_70:
        /*004c*/ 	.word	0x00000000
        /*0050*/ 	.short	0x0000
        /*0052*/ 	.short	0x0000
        /*0054*/ 	.byte	0x00, 0xf5, 0x21, 0x00


	//----- nvinfo : EIATTR_SPARSE_MMA_MASK
	.align		4
.L_71:
        /*0058*/ 	.byte	0x03, 0x50
        /*005a*/ 	.short	0x0000


	//----- nvinfo : EIATTR_MAXREG_COUNT
	.align		4
        /*005c*/ 	.byte	0x03, 0x1b
        /*005e*/ 	.short	0x00ff


	//----- nvinfo : EIATTR_NUM_BARRIERS
	.align		4
        /*0060*/ 	.byte	0x02, 0x4c
        /*0062*/ 	.byte	0x01
	.zero		1


	//----- nvinfo : EIATTR_MERCURY_ISA_VERSION
	.align		4
        /*0064*/ 	.byte	0x03, 0x5f
        /*0066*/ 	.short	0x0101


	//----- nvinfo : EIATTR_VRC_CTA_INIT_COUNT
	.align		4
        /*0068*/ 	.byte	0x02, 0x4a
	.zero		1
	.zero		1


	//----- nvinfo : EIATTR_EXIT_INSTR_OFFSETS
	.align		4
        /*006c*/ 	.byte	0x04, 0x1c
        /*006e*/ 	.short	(.L_73 - .L_72)


	//   ....[0]....
.L_72:
        /*0070*/ 	.word	0x00000370


	//   ....[1]....
        /*0074*/ 	.word	0x00000440


	//----- nvinfo : EIATTR_CRS_STACK_SIZE
	.align		4
.L_73:
        /*0078*/ 	.byte	0x04, 0x1e
        /*007a*/ 	.short	(.L_75 - .L_74)
.L_74:
        /*007c*/ 	.word	0x00000000


	//----- nvinfo : EIATTR_CBANK_PARAM_SIZE
	.align		4
.L_75:
        /*0080*/ 	.byte	0x03, 0x19
        /*0082*/ 	.short	0x0020


	//----- nvinfo : EIATTR_PARAM_CBANK
	.align		4
        /*0084*/ 	.byte	0x04, 0x0a
        /*0086*/ 	.short	(.L_77 - .L_76)
	.align		4
.L_76:
        /*0088*/ 	.word	index@(.nv.constant0._Z23softmax_backward_kernelPfPKfS1_ii)
        /*008c*/ 	.short	0x0380
        /*008e*/ 	.short	0x0020


	//----- nvinfo : EIATTR_SW_WAR
	.align		4
.L_77:
        /*0090*/ 	.byte	0x04, 0x36
        /*0092*/ 	.short	(.L_79 - .L_78)
.L_78:
        /*0094*/ 	.word	0x00000008
.L_79:


//--------------------- .nv.info._Z23split_heads_grad_kernelPKfPfiiii --------------------------
	.section	.nv.info._Z23split_heads_grad_kernelPKfPfiiii,"",@"SHT_CUDA_INFO"
	.sectionflags	@""
	.align	4


	//----- nvinfo : EIATTR_CUDA_API_VERSION
	.align		4
        /*0000*/ 	.byte	0x04, 0x37
        /*0002*/ 	.short	(.L_81 - .L_80)
.L_80:
        /*0004*/ 	.word	0x00000082


	//----- nvinfo : EIATTR_KPARAM_INFO
	.align		4
.L_81:
        /*0008*/ 	.byte	0x04, 0x17
        /*000a*/ 	.short	(.L_83 - .L_82)
.L_82:
        /*000c*/ 	.word	0x00000000
        /*0010*/ 	.short	0x0005
        /*0012*/ 	.short	0x001c
        /*0014*/ 	.byte	0x00, 0xf0, 0x11, 0x00


	//----- nvinfo : EIATTR_KPARAM_INFO
	.align		4
.L_83:
        /*0018*/ 	.byte	0x04, 0x17
        /*001a*/ 	.short	(.L_85 - .L_84)
.L_84:
        /*001c*/ 	.word	0x00000000
        /*0020*/ 	.short	0x0004
        /*0022*/ 	.short	0x0018
        /*0024*/ 	.byte	0x00, 0xf0, 0x11, 0x00


	//----- nvinfo : EIATTR_KPARAM_INFO
	.align		4
.L_85:
        /*0028*/ 	.byte	0x04, 0x17
        /*002a*/ 	.short	(.L_87 - .L_86)
.L_86:
        /*002c*/ 	.word	0x00000000
        /*0030*/ 	.short	0x0003
        /*0032*/ 	.short	0x0014
        /*0034*/ 	.byte	0x00, 0xf0, 0x11, 0x00


	//----- nvinfo : EIATTR_KPARAM_INFO
	.align		4
.L_87:
        /*0038*/ 	.byte	0x04, 0x17
        /*003a*/ 	.short	(.L_89 - .L_88)
.L_88:
        /*003c*/ 	.word	0x00000000
        /*0040*/ 	.short	0x0002
        /*0042*/ 	.short	0x0010
        /*0044*/ 	.byte	0x00, 0xf0, 0x11, 0x00


	//----- nvinfo : EIATTR_KPARAM_INFO
	.align		4
.L_89:
        /*0048*/ 	.byte	0x04, 0x17
        /*004a*/ 	.short	(.L_91 - .L_90)
.L_90:
        /*004c*/ 	.word	0x00000000
        /*0050*/ 	.short	0x0001
        /*0052*/ 	.short	0x0008
        /*0054*/ 	.byte	0x00, 0xf5, 0x21, 0x00


	//----- nvinfo : EIATTR_KPARAM_INFO
	.align		4
.L_91:
        /*0058*/ 	.byte	0x04, 0x17
        /*005a*/ 	.short	(.L_93 - .L_92)
.L_92:
        /*005c*/ 	.word	0x00000000
        /*0060*/ 	.short	0x0000
        /*0062*/ 	.short	0x0000
        /*0064*/ 	.byte	0x00, 0xf5, 0x21, 0x00


	//----- nvinfo : EIATTR_SPARSE_MMA_MASK
	.align		4
.L_93:
        /*0068*/ 	.byte	0x03, 0x50
        /*006a*/ 	.short	0x0000


	//----- nvinfo : EIATTR_MAXREG_COUNT
	.align		4
        /*006c*/ 	.byte	0x03, 0x1b
        /*006e*/ 	.short	0x00ff


	//----- nvinfo : EIATTR_MERCURY_ISA_VERSION
	.align		4
        /*0070*/ 	.byte	0x03, 0x5f
        /*0072*/ 	.short	0x0101


	//----- nvinfo : EIATTR_VRC_CTA_INIT_COUNT
	.align		4
        /*0074*/ 	.byte	0x02, 0x4a
	.zero		1
	.zero		1


	//----- nvinfo : EIATTR_EXIT_INSTR_OFFSETS
	.align		4
        /*0078*/ 	.byte	0x04, 0x1c
        /*007a*/ 	.short	(.L_95 - .L_94)


	//   ....[0]....
.L_94:
        /*007c*/ 	.word	0x00000140


	//   ....[1]....
        /*0080*/ 	.word	0x000003b0


	//----- nvinfo : EIATTR_CRS_STACK_SIZE
	.align		4
.L_95:
        /*0084*/ 	.byte	0x04, 0x1e
        /*0086*/ 	.short	(.L_97 - .L_96)
.L_96:
        /*0088*/ 	.word	0x00000000


	//----- nvinfo : EIATTR_CBANK_PARAM_SIZE
	.align		4
.L_97:
        /*008c*/ 	.byte	0x03, 0x19
        /*008e*/ 	.short	0x0020


	//----- nvinfo : EIATTR_PARAM_CBANK
	.align		4
        /*0090*/ 	.byte	0x04, 0x0a
        /*0092*/ 	.short	(.L_99 - .L_98)
	.align		4
.L_98:
        /*0094*/ 	.word	index@(.nv.constant0._Z23split_heads_grad_kernelPKfPfiiii)
        /*0098*/ 	.short	0x0380
        /*009a*/ 	.short	0x0020


	//----- nvinfo : EIATTR_SW_WAR
	.align		4
.L_99:
        /*009c*/ 	.byte	0x04, 0x36
        /*009e*/ 	.short	(.L_101 - .L_100)
.L_100:
        /*00a0*/ 	.word	0x00000008
.L_101:


//--------------------- .nv.info._Z19concat_heads_kernelPKfPfiiii --------------------------
	.section	.nv.info._Z19concat_heads_kernelPKfPfiiii,"",@"SHT_CUDA_INFO"
	.sectionflags	@""
	.align	4


	//----- nvinfo : EIATTR_CUDA_API_VERSION
	.align		4
        /*0000*/ 	.byte	0x04, 0x37
        /*0002*/ 	.short	(.L_103 - .L_102)
.L_102:
        /*0004*/ 	.word	0x00000082


	//----- nvinfo : EIATTR_KPARAM_INFO
	.align		4
.L_103:
        /*0008*/ 	.byte	0x04, 0x17
        /*000a*/ 	.short	(.L_105 - .L_104)
.L_104:
        /*000c*/ 	.word	0x00000000
        /*0010*/ 	.short	0x0005
        /*0012*/ 	.short	0x001c
        /*0014*/ 	.byte	0x00, 0xf0, 0x11, 0x00


	//----- nvinfo : EIATTR_KPARAM_INFO
	.align		4
.L_105:
        /*0018*/ 	.byte	0x04, 0x17
        /*001a*/ 	.short	(.L_107 - .L_106)
.L_106:
        /*001c*/ 	.word	0x00000000
        /*0020*/ 	.short	0x0004
        /*0022*/ 	.short	0x0018
        /*0024*/ 	.byte	0x00, 0xf0, 0x11, 0x00


	//----- nvinfo : EIATTR_KPARAM_INFO
	.align		4
.L_107:
        /*0028*/ 	.byte	0x04, 0x17
        /*002a*/ 	.short	(.L_109 - .L_108)
.L_108:
        /*002c*/ 	.word	0x00000000
        /*0030*/ 	.short	0x0003
        /*0032*/ 	.short	0x0014
        /*0034*/ 	.byte	0x00, 0xf0, 0x11, 0x00


	//----- nvinfo : EIATTR_KPARAM_INFO
	.align		4
.L_109:
        /*0038*/ 	.byte	0x04, 0x17
        /*003a*/ 	.short	(.L_111 - .L_110)
.L_110:
        /*003c*/ 	.word	0x00000000
        /*0040*/ 	.short	0x0002
        /*0042*/ 	.short	0x0010
        /*0044*/ 	.byte	0x00, 0xf0, 0x11, 0x00


	//----- nvinfo : EIATTR_KPARAM_INFO
	.align		4
.L_111:
        /*0048*/ 	.byte	0x04, 0x17
        /*004a*/ 	.short	(.L_113 - .L_112)
.L_112:
        /*004c*/ 	.word	0x00000000
        /*0050*/ 	.short	0x0001
        /*0052*/ 	.short	0x0008
        /*0054*/ 	.byte	0x00, 0xf5, 0x21, 0x00


	//----- nvinfo : EIATTR_KPARAM_INFO
	.align		4
.L_113:
        /*0058*/ 	.byte	0x04, 0x17
        /*005a*/ 	.short	(.L_115 - .L_114)
.L_114:
        /*005c*/ 	.word	0x00000000
        /*0060*/ 	.short	0x0000
        /*0062*/ 	.short	0x0000
        /*0064*/ 	.byte	0x00, 0xf5, 0x21, 0x00


	//----- nvinfo : EIATTR_SPARSE_MMA_MASK
	.align		4
.L_115:
        /*0068*/ 	.byte	0x03, 0x50
        /*006a*/ 	.short	0x0000


	//----- nvinfo : EIATTR_MAXREG_COUNT
	.align		4
        /*006c*/ 	.byte	0x03, 0x1b
        /*006e*/ 	.short	0x00ff


	//----- nvinfo : EIATTR_MERCURY_ISA_VERSION
	.align		4
        /*0070*/ 	.byte	0x03, 0x5f
        /*0072*/ 	.short	0x0101


	//----- nvinfo : EIATTR_VRC_CTA_INIT_COUNT
	.align		4
        /*0074*/ 	.byte	0x02, 0x4a
	.zero		1
	.zero		1


	//----- nvinfo : EIATTR_EXIT_INSTR_OFFSETS
	.align		4
        /*0078*/ 	.byte	0x04, 0x1c
        /*007a*/ 	.short	(.L_117 - .L_116)


	//   ....[0]....
.L_116:
        /*007c*/ 	.word	0x00000140


	//   ....[1]....
        /*0080*/ 	.word	0x000003b0


	//----- nvinfo : EIATTR_CRS_STACK_SIZE
	.align		4
.L_117:
        /*0084*/ 	.byte	0x04, 0x1e
        /*0086*/ 	.short	(.L_119 - .L_118)
.L_118:
        /*0088*/ 	.word	0x00000000


	//----- nvinfo : EIATTR_CBANK_PARAM_SIZE
	.align		4
.L_119:
        /*008c*/ 	.byte	0x03, 0x19
        /*008e*/ 	.short	0x0020


	//----- nvinfo : EIATTR_PARAM_CBANK
	.align		4
        /*0090*/ 	.byte	0x04, 0x0a
        /*0092*/ 	.short	(.L_121 - .L_120)
	.align		4
.L_120:
        /*0094*/ 	.word	index@(.nv.constant0._Z19concat_heads_kernelPKfPfiiii)
        /*0098*/ 	.short	0x0380
        /*009a*/ 	.short	0x0020


	//----- nvinfo : EIATTR_SW_WAR
	.align		4
.L_121:
        /*009c*/ 	.byte	0x04, 0x36
        /*009e*/ 	.short	(.L_123 - .L_122)
.L_122:
        /*00a0*/ 	.word	0x00000008
.L_123:


//--------------------- .nv.info._Z12scale_kernelPffi --------------------------
	.section	.nv.info._Z12scale_kernelPffi,"",@"SHT_CUDA_INFO"
	.sectionflags	@""
	.align	4


	//----- nvinfo : EIATTR_CUDA_API_VERSION
	.align		4
        /*0000*/ 	.byte	0x04, 0x37
        /*0002*/ 	.short	(.L_125 - .L_124)
.L_124:
        /*0004*/ 	.word	0x00000082


	//----- nvinfo : EIATTR_KPARAM_INFO
	.align		4
.L_125:
        /*0008*/ 	.byte	0x04, 0x17
        /*000a*/ 	.short	(.L_127 - .L_126)
.L_126:
        /*000c*/ 	.word	0x00000000
        /*0010*/ 	.short	0x0002
        /*0012*/ 	.short	0x000c
        /*0014*/ 	.byte	0x00, 0xf0, 0x11, 0x00


	//----- nvinfo : EIATTR_KPARAM_INFO
	.align		4
.L_127:
        /*0018*/ 	.byte	0x04, 0x17
        /*001a*/ 	.short	(.L_129 - .L_128)
.L_128:
        /*001c*/ 	.word	0x00000000
        /*0020*/ 	.short	0x0001
        /*0022*/ 	.short	0x0008
        /*0024*/ 	.byte	0x00, 0xf0, 0x11, 0x00


	//----- nvinfo : EIATTR_KPARAM_INFO
	.align		4
.L_129:
        /*0028*/ 	.byte	0x04, 0x17
        /*002a*/ 	.short	(.L_131 - .L_130)
.L_130:
        /*002c*/ 	.word	0x00000000
        /*0030*/ 	.short	0x0000
        /*0032*/ 	.short	0x0000
        /*0034*/ 	.byte	0x00, 0xf5, 0x21, 0x00


	//----- nvinfo : EIATTR_SPARSE_MMA_MASK
	.align		4
.L_131:
        /*0038*/ 	.byte	0x03, 0x50
        /*003a*/ 	.short	0x0000


	//----- nvinfo : EIATTR_MAXREG_COUNT
	.align		4
        /*003c*/ 	.byte	0x03, 0x1b
        /*003e*/ 	.short	0x00ff


	//----- nvinfo : EIATTR_MERCURY_ISA_VERSION
	.align		4
        /*0040*/ 	.byte	0x03, 0x5f
        /*0042*/ 	.short	0x0101


	//----- nvinfo : EIATTR_VRC_CTA_INIT_COUNT
	.align		4
        /*0044*/ 	.byte	0x02, 0x4a
	.zero		1
	.zero		1


	//----- nvinfo : EIATTR_EXIT_INSTR_OFFSETS
	.align		4
        /*0048*/ 	.byte	0x04, 0x1c
        /*004a*/ 	.short	(.L_133 - .L_132)


	//   ....[0]....
.L_132:
        /*004c*/ 	.word	0x00000070


	//   ....[1]....
        /*0050*/ 	.word	0x000000f0


	//----- nvinfo : EIATTR_CBANK_PARAM_SIZE
	.align		4
.L_133:
        /*0054*/ 	.byte	0x03, 0x19
        /*0056*/ 	.short	0x0010


	//----- nvinfo : EIATTR_PARAM_CBANK
	.align		4
        /*0058*/ 	.byte	0x04, 0x0a
        /*005a*/ 	.short	(.L_135 - .L_134)
	.align		4
.L_134:
        /*005c*/ 	.word	index@(.nv.constant0._Z12scale_kernelPffi)
        /*0060*/ 	.short	0x0380
        /*0062*/ 	.short	0x0010


	//----- nvinfo : EIATTR_SW_WAR
	.align		4
.L_135:
        /*0064*/ 	.byte	0x04, 0x36
        /*0066*/ 	.short	(.L_137 - .L_136)
.L_136:
        /*0068*/ 	.word	0x00000008
.L_137:


//--------------------- .nv.info._Z24exp_sum_normalize_kernelPfPKfS_ii --------------------------
	.section	.nv.info._Z24exp_sum_normalize_kernelPfPKfS_ii,"",@"SHT_CUDA_INFO"
	.sectionflags	@""
	.align	4


	//----- nvinfo : EIATTR_CUDA_API_VERSION
	.align		4
        /*0000*/ 	.byte	0x04, 0x37
        /*0002*/ 	.short	(.L_139 - .L_138)
.L_138:
        /*0004*/ 	.word	0x00000082


	//----- nvinfo : EIATTR_KPARAM_INFO
	.align		4
.L_139:
        /*0008*/ 	.byte	0x04, 0x17
        /*000a*/ 	.short	(.L_141 - .L_140)
.L_140:
        /*000c*/ 	.word	0x00000000
        /*0010*/ 	.short	0x0004
        /*0012*/ 	.short	0x001c
        /*0014*/ 	.byte	0x00, 0xf0, 0x11, 0x00


	//----- nvinfo : EIATTR_KPARAM_INFO
	.align		4
.L_141:
        /*0018*/ 	.byte	0x04, 0x17
        /*001a*/ 	.short	(.L_143 - .L_142)
.L_142:
        /*001c*/ 	.word	0x00000000
        /*0020*/ 	.short	0x0003
        /*0022*/ 	.short	0x0018
        /*0024*/ 	.byte	0x00, 0xf0, 0x11, 0x00


	//----- nvinfo : EIATTR_KPARAM_INFO
	.align		4
.L_143:
        /*0028*/ 	.byte	0x04, 0x17
        /*002a*/ 	.short	(.L_145 - .L_144)
.L_144:
        /*002c*/ 	.word	0x00000000
        /*0030*/ 	.short	0x0002
        /*0032*/ 	.short	0x0010
        /*0034*/ 	.byte	0x00, 0xf5, 0x21, 0x00


	//----- nvinfo : EIATTR_KPARAM_INFO
	.align		4
.L_145:
        /*0038*/ 	.byte	0x04, 0x17
        /*003a*/ 	.short	(.L_147 - .L_146)
.L_146:
        /*003c*/ 	.word	0x00000000
        /*0040*/ 	.short	0x0001
        /*0042*/ 	.short	0x0008
        /*0044*/ 	.byte	0x00, 0xf5, 0x21, 0x00


	//----- nvinfo : EIATTR_KPARAM_INFO
	.align		4
.L_147:
        /*0048*/ 	.byte	0x04, 0x17
        /*004a*/ 	.short	(.L_149 - .L_148)
.L_148:
        /*004c*/ 	.word	0x00000000
        /*0050*/ 	.short	0x0000
        /*0052*/ 	.short	0x0000
        /*0054*/ 	.byte	0x00, 0xf5, 0x21, 0x00


	//----- nvinfo : EIATTR_SPARSE_MMA_MASK
	.align		4
.L_149:
        /*0058*/ 	.byte	0x03, 0x50
        /*005a*/ 	.short	0x0000


	//----- nvinfo : EIATTR_MAXREG_COUNT
	.align		4
        /*005c*/ 	.byte	0x03, 0x1b
        /*005e*/ 	.short	0x00ff


	//----- nvinfo : EIATTR_NUM_BARRIERS
	.align		4
        /*0060*/ 	.byte	0x02, 0x4c
        /*0062*/ 	.byte	0x01
	.zero		1


	//----- nvinfo : EIATTR_MERCURY_ISA_VERSION
	.align		4
        /*0064*/ 	.byte	0x03, 0x5f
        /*0066*/ 	.short	0x0101


	//----- nvinfo : EIATTR_VRC_CTA_INIT_COUNT
	.align		4
        /*0068*/ 	.byte	0x02, 0x4a
	.zero		1
	.zero		1


	//----- nvinfo : EIATTR_EXIT_INSTR_OFFSETS
	.align		4
        /*006c*/ 	.byte	0x04, 0x1c
        /*006e*/ 	.short	(.L_151 - .L_150)


	//   ....[0]....
.L_150:
        /*0070*/ 	.word	0x000004a0


	//   ....[1]....
        /*0074*/ 	.word	0x000005f0


	//----- nvinfo : EIATTR_CRS_STACK_SIZE
	.align		4
.L_151:
        /*0078*/ 	.byte	0x04, 0x1e
        /*007a*/ 	.short	(.L_153 - .L_152)
.L_152:
        /*007c*/ 	.word	0x00000000


	//----- nvinfo : EIATTR_CBANK_PARAM_SIZE
	.align		4
.L_153:
        /*0080*/ 	.byte	0x03, 0x19
        /*0082*/ 	.short	0x0020


	//----- nvinfo : EIATTR_PARAM_CBANK
	.align		4
        /*0084*/ 	.byte	0x04, 0x0a
        /*0086*/ 	.short	(.L_155 - .L_154)
	.align		4
.L_154:
        /*0088*/ 	.word	index@(.nv.constant0._Z24exp_sum_normalize_kernelPfPKfS_ii)
        /*008c*/ 	.short	0x0380
        /*008e*/ 	.short	0x0020


	//----- nvinfo : EIATTR_SW_WAR
	.align		4
.L_155:
        /*0090*/ 	.byte	0x04, 0x36
        /*0092*/ 	.short	(.L_157 - .L_156)
.L_156:
        /*0094*/ 	.word	0x00000008
.L_157:


//--------------------- .nv.info._Z15find_max_kernelPKfPfii --------------------------
	.section	.nv.info._Z15find_max_kernelPKfPfii,"",@"SHT_CUDA_INFO"
	.sectionflags	@""
	.align	4


	//----- nvinfo : EIATTR_CUDA_API_VERSION
	.align		4
        /*0000*/ 	.byte	0x04, 0x37
        /*0002*/ 	.short	(.L_159 - .L_158)
.L_158:
        /*0004*/ 	.word	0x00000082


	//----- nvinfo : EIATTR_KPARAM_INFO
	.align		4
.L_159:
        /*0008*/ 	.byte	0x04, 0x17
        /*000a*/ 	.short	(.L_161 - .L_160)
.L_160:
        /*000c*/ 	.word	0x00000000
        /*0010*/ 	.short	0x0003
        /*0012*/ 	.short	0x0014
        /*0014*/ 	.byte	0x00, 0xf0, 0x11, 0x00


	//----- nvinfo : EIATTR_KPARAM_INFO
	.align		4
.L_161:
        /*0018*/ 	.byte	0x04, 0x17
        /*001a*/ 	.short	(.L_163 - .L_162)
.L_162:
        /*001c*/ 	.word	0x00000000
        /*0020*/ 	.short	0x0002
        /*0022*/ 	.short	0x0010
        /*0024*/ 	.byte	0x00, 0xf0, 0x11, 0x00


	//----- nvinfo : EIATTR_KPARAM_INFO
	.align		4
.L_163:
        /*0028*/ 	.byte	0x04, 0x17
        /*002a*/ 	.short	(.L_165 - .L_164)
.L_164:
        /*002c*/ 	.word	0x00000000
        /*0030*/ 	.short	0x0001
        /*0032*/ 	.short	0x0008
        /*0034*/ 	.byte	0x00, 0xf5, 0x21, 0x00


	//----- nvinfo : EIATTR_KPARAM_INFO
	.align		4
.L_165:
        /*0038*/ 	.byte	0x04, 0x17
        /*003a*/ 	.short	(.L_167 - .L_166)
.L_166:
        /*003c*/ 	.word	0x00000000
        /*0040*/ 	.short	0x0000
        /*0042*/ 	.short	0x0000
        /*0044*/ 	.byte	0x00, 0xf5, 0x21, 0x00


	//----- nvinfo : EIATTR_SPARSE_MMA_MASK
	.align		4
.L_167:
        /*0048*/ 	.byte	0x03, 0x50
        /*004a*/ 	.short	0x0000


	//----- nvinfo : EIATTR_MAXREG_COUNT
	.align		4
        /*004c*/ 	.byte	0x03, 0x1b
        /*004e*/ 	.short	0x00ff


	//----- nvinfo : EIATTR_NUM_BARRIERS
	.align		4
        /*0050*/ 	.byte	0x02, 0x4c
        /*0052*/ 	.byte	0x01
	.zero		1


	//----- nvinfo : EIATTR_MERCURY_ISA_VERSION
	.align		4
        /*0054*/ 	.byte	0x03, 0x5f
        /*0056*/ 	.short	0x0101


	//----- nvinfo : EIATTR_VRC_CTA_INIT_COUNT
	.align		4
        /*0058*/ 	.byte	0x02, 0x4a
	.zero		1
	.zero		1


	//----- nvinfo : EIATTR_EXIT_INSTR_OFFSETS
	.align		4
        /*005c*/ 	.byte	0x04, 0x1c
        /*005e*/ 	.short	(.L_169 - .L_168)


	//   ....[0]....
.L_168:
        /*0060*/ 	.word	0x000002e0


	//   ....[1]....
        /*0064*/ 	.word	0x00000360


	//----- nvinfo : EIATTR_CRS_STACK_SIZE
	.align		4
.L_169:
        /*0068*/ 	.byte	0x04, 0x1e
        /*006a*/ 	.short	(.L_171 - .L_170)
.L_170:
        /*006c*/ 	.word	0x00000000


	//----- nvinfo : EIATTR_CBANK_PARAM_SIZE
	.align		4
.L_171:
        /*0070*/ 	.byte	0x03, 0x19
        /*0072*/ 	.short	0x0018


	//----- nvinfo : EIATTR_PARAM_CBANK
	.align		4
        /*0074*/ 	.byte	0x04, 0x0a
        /*0076*/ 	.short	(.L_173 - .L_172)
	.align		4
.L_172:
        /*0078*/ 	.word	index@(.nv.constant0._Z15find_max_kernelPKfPfii)
        /*007c*/ 	.short	0x0380
        /*007e*/ 	.short	0x0018


	//----- nvinfo : EIATTR_SW_WAR
	.align		4
.L_173:
        /*0080*/ 	.byte	0x04, 0x36
        /*0082*/ 	.short	(.L_175 - .L_174)
.L_174:
        /*0084*/ 	.word	0x00000008
.L_175:


//--------------------- .nv.callgraph             --------------------------
	.section	.nv.callgraph,"",@"SHT_CUDA_CALLGRAPH"
	.align	4
	.sectionentsize	8
	.align		4
        /*0000*/ 	.word	0x00000000
	.align		4
        /*0004*/ 	.word	0xffffffff
	.align		4
        /*0008*/ 	.word	0x00000000
	.align		4
        /*000c*/ 	.word	0xfffffffe
	.align		4
        /*0010*/ 	.word	0x00000000
	.align		4
        /*0014*/ 	.word	0xfffffffd
	.align		4
        /*0018*/ 	.word	0x00000000
	.align		4
        /*001c*/ 	.word	0xfffffffc


//--------------------- .text._Z19add_matrices_kernelPfPKfS1_i --------------------------
	.section	.text._Z19add_matrices_kernelPfPKfS1_i,"ax",@progbits
	.align	128
        .global         _Z19add_matrices_kernelPfPKfS1_i
        .type           _Z19add_matrices_kernelPfPKfS1_i,@function
        .size           _Z19add_matrices_kernelPfPKfS1_i,(.L_x_48 - _Z19add_matrices_kernelPfPKfS1_i)
        .other          _Z19add_matrices_kernelPfPKfS1_i,@"STO_CUDA_ENTRY STV_DEFAULT"
_Z19add_matrices_kernelPfPKfS1_i:
.text._Z19add_matrices_kernelPfPKfS1_i:
[----:B------:R-:W-:Y:S01]  /*0000*/  LDC R1, c[0x0][0x37c] ;  /* 0x0000df00ff017b82 */ /* 0x000fe20000000800 */
[----:B------:R-:W0:Y:S07]  /*0010*/  S2R R0, SR_TID.X ;  /* 0x0000000000007919 */ /* 0x000e2e0000002100 */
[----:B------:R-:W0:Y:S01]  /*0020*/  S2UR UR4, SR_CTAID.X ;  /* 0x00000000000479c3 */ /* 0x000e220000002500 */
[----:B------:R-:W1:Y:S07]  /*0030*/  LDCU UR5, c[0x0][0x398] ;  /* 0x00007300ff0577ac */ /* 0x000e6e0008000800 */
[----:B------:R-:W0:Y:S02]  /*0040*/  LDC R9, c[0x0][0x360] ;  /* 0x0000d800ff097b82 */ /* 0x000e240000000800 */
[----:B0-----:R-:W-:-:S05]  /*0050*/  IMAD R9, R9, UR4, R0 ;  /* 0x0000000409097c24 */ /* 0x001fca000f8e0200 */
[----:B-1----:R-:W-:-:S13]  /*0060*/  ISETP.GE.AND P0, PT, R9, UR5, PT ;  /* 0x0000000509007c0c */ /* 0x002fda000bf06270 */
[----:B------:R-:W-:Y:S05]  /*0070*/  @P0 EXIT ;  /* 0x000000000000094d */ /* 0x000fea0003800000 */
[----:B------:R-:W0:Y:S01]  /*0080*/  LDC.64 R2, c[0x0][0x388] ;  /* 0x0000e200ff027b82 */ /* 0x000e220000000a00 */
[----:B------:R-:W1:Y:S07]  /*0090*/  LDCU.64 UR4, c[0x0][0x358] ;  /* 0x00006b00ff0477ac */ /* 0x000e6e0008000a00 */
[----:B------:R-:W2:Y:S08]  /*00a0*/  LDC.64 R4, c[0x0][0x390] ;  /* 0x0000e400ff047b82 */ /* 0x000eb00000000a00 */
[----:B------:R-:W3:Y:S01]  /*00b0*/  LDC.64 R6, c[0x0][0x380] ;  /* 0x0000e000ff067b82 */ /* 0x000ee20000000a00 */
[----:B0-----:R-:W-:-:S06]  /*00c0*/  IMAD.WIDE R2, R9, 0x4, R2 ;  /* 0x0000000409027825 */ /* 0x001fcc00078e0202 */
[----:B-1----:R-:W4:Y:S01]  /*00d0*/  LDG.E R2, desc[UR4][R2.64] ;  /* 0x0000000402027981 */ /* 0x002f22000c1e1900 */
[----:B--2---:R-:W-:-:S06]  /*00e0*/  IMAD.WIDE R4, R9, 0x4, R4 ;  /* 0x0000000409047825 */ /* 0x004fcc00078e0204 */
[----:B------:R-:W4:Y:S01]  /*00f0*/  LDG.E R5, desc[UR4][R4.64] ;  /* 0x0000000404057981 */ /* 0x000f22000c1e1900 */
[----:B---3--:R-:W-:-:S04]  /*0100*/  IMAD.WIDE R6, R9, 0x4, R6 ;  /* 0x0000000409067825 */ /* 0x008fc800078e0206 */
[----:B----4-:R-:W-:-:S05]  /*0110*/  FADD R9, R2, R5 ;  /* 0x0000000502097221 */ /* 0x010fca0000000000 */
[----:B------:R-:W-:Y:S01]  /*0120*/  STG.E desc[UR4][R6.64], R9 ;  /* 0x0000000906007986 */ /* 0x000fe2000c101904 */
[----:B------:R-:W-:Y:S05]  /*0130*/  EXIT ;  /* 0x000000000000794d */ /* 0x000fea0003800000 */
.L_x_0:
[----:B------:R-:W-:-:S00]  /*0140*/  BRA `(.L_x_0) ;  /* 0xfffffffc00fc7947 */ /* 0x000fc0000383ffff */
[----:B------:R-:W-:-:S00]  /*0150*/  NOP ;  /* 0x0000000000007918 */ /* 0x000fc00000000000 */
        /* <DEDUP_REMOVED lines=10> */
.L_x_48:


//--------------------- .text._Z23softmax_backward_kernelPfPKfS1_ii --------------------------
	.section	.text._Z23softmax_backward_kernelPfPKfS1_ii,"ax",@progbits
	.align	128
        .global         _Z23softmax_backward_kernelPfPKfS1_ii
        .type           _Z23softmax_backward_kernelPfPKfS1_ii,@function
        .size           _Z23softmax_backward_kernelPfPKfS1_ii,(.L_x_49 - _Z23softmax_backward_kernelPfPKfS1_ii)
        .other          _Z23softmax_backward_kernelPfPKfS1_ii,@"STO_CUDA_ENTRY STV_DEFAULT"
_Z23softmax_backward_kernelPfPKfS1_ii:
.text._Z23softmax_backward_kernelPfPKfS1_ii:
[----:B------:R-:W-:Y:S01]  /*0000*/  LDC R1, c[0x0][0x37c] ;  /* 0x0000df00ff017b82 */ /* 0x000fe20000000800 */
[----:B------:R-:W0:Y:S07]  /*0010*/  S2R R0, SR_TID.X ;  /* 0x0000000000007919 */ /* 0x000e2e0000002100 */
[----:B------:R-:W0:Y:S01]  /*0020*/  LDC R14, c[0x0][0x39c] ;  /* 0x0000e700ff0e7b82 */ /* 0x000e220000000800 */
[----:B------:R-:W1:Y:S01]  /*0030*/  LDCU.64 UR6, c[0x0][0x358] ;  /* 0x00006b00ff0677ac */ /* 0x000e620008000a00 */
[----:B------:R-:W-:Y:S01]  /*0040*/  BSSY.RECONVERGENT B0, `(.L_x_1) ;  /* 0x0000013000007945 */ /* 0x000fe20003800200 */
[----:B------:R-:W-:-:S05]  /*0050*/  HFMA2 R10, -RZ, RZ, 0, 0 ;  /* 0x00000000ff0a7431 */ /* 0x000fca00000001ff */
[----:B------:R-:W2:Y:S01]  /*0060*/  S2UR UR8, SR_CTAID.X ;  /* 0x00000000000879c3 */ /* 0x000ea20000002500 */
[----:B0-----:R-:W-:-:S13]  /*0070*/  ISETP.GE.AND P0, PT, R0, R14, PT ;  /* 0x0000000e0000720c */ /* 0x001fda0003f06270 */
[----:B-12---:R-:W-:Y:S05]  /*0080*/  @P0 BRA `(.L_x_2) ;  /* 0x0000000000380947 */ /* 0x006fea0003800000 */
[----:B------:R-:W0:Y:S01]  /*0090*/  LDC R12, c[0x0][0x360] ;  /* 0x0000d800ff0c7b82 */ /* 0x000e220000000800 */
[----:B------:R-:W-:Y:S02]  /*00a0*/  MOV R10, RZ ;  /* 0x000000ff000a7202 */ /* 0x000fe40000000f00 */
[----:B------:R-:W-:-:S05]  /*00b0*/  MOV R11, R0 ;  /* 0x00000000000b7202 */ /* 0x000fca0000000f00 */
[----:B------:R-:W1:Y:S08]  /*00c0*/  LDC.64 R6, c[0x0][0x390] ;  /* 0x0000e400ff067b82 */ /* 0x000e700000000a00 */
[----:B------:R-:W2:Y:S02]  /*00d0*/  LDC.64 R8, c[0x0][0x388] ;  /* 0x0000e200ff087b82 */ /* 0x000ea40000000a00 */
.L_x_3:
[----:B------:R-:W-:-:S04]  /*00e0*/  IMAD R5, R14, UR8, R11 ;  /* 0x000000080e057c24 */ /* 0x000fc8000f8e020b */
[----:B-1----:R-:W-:-:S04]  /*00f0*/  IMAD.WIDE R2, R5, 0x4, R6 ;  /* 0x0000000405027825 */ /* 0x002fc800078e0206 */
[----:B--2---:R-:W-:Y:S02]  /*0100*/  IMAD.WIDE R4, R5, 0x4, R8 ;  /* 0x0000000405047825 */ /* 0x004fe400078e0208 */
[----:B------:R-:W2:Y:S04]  /*0110*/  LDG.E R3, desc[UR6][R2.64] ;  /* 0x0000000602037981 */ /* 0x000ea8000c1e1900 */
[----:B------:R-:W2:Y:S01]  /*0120*/  LDG.E R4, desc[UR6][R4.64] ;  /* 0x0000000604047981 */ /* 0x000ea2000c1e1900 */
[----:B0-----:R-:W-:-:S05]  /*0130*/  IMAD.IADD R11, R12, 0x1, R11 ;  /* 0x000000010c0b7824 */ /* 0x001fca00078e020b */
[----:B------:R-:W-:Y:S01]  /*0140*/  ISETP.GE.AND P0, PT, R11, R14, PT ;  /* 0x0000000e0b00720c */ /* 0x000fe20003f06270 */
[----:B--2---:R-:W-:-:S12]  /*0150*/  FFMA R10, R3, R4, R10 ;  /* 0x00000004030a7223 */ /* 0x004fd8000000000a */
[----:B------:R-:W-:Y:S05]  /*0160*/  @!P0 BRA `(.L_x_3) ;  /* 0xfffffffc00dc8947 */ /* 0x000fea000383ffff */
.L_x_2:
[----:B------:R-:W-:Y:S05]  /*0170*/  BSYNC.RECONVERGENT B0 ;  /* 0x0000000000007941 */ /* 0x000fea0003800200 */
.L_x_1:
[----:B------:R-:W0:Y:S01]  /*0180*/  S2UR UR5, SR_CgaCtaId ;  /* 0x00000000000579c3 */ /* 0x000e220000008800 */
[----:B------:R-:W-:Y:S01]  /*0190*/  UMOV UR4, 0x400 ;  /* 0x0000040000047882 */ /* 0x000fe20000000000 */
[----:B------:R-:W1:Y:S02]  /*01a0*/  LDCU UR9, c[0x0][0x360] ;  /* 0x00006c00ff0977ac */ /* 0x000e640008000800 */
[----:B-1----:R-:W-:Y:S02]  /*01b0*/  UISETP.GE.U32.AND UP0, UPT, UR9, 0x2, UPT ;  /* 0x000000020900788c */ /* 0x002fe4000bf06070 */
[----:B0-----:R-:W-:-:S06]  /*01c0*/  ULEA UR4, UR5, UR4, 0x18 ;  /* 0x0000000405047291 */ /* 0x001fcc000f8ec0ff */
[----:B------:R-:W-:-:S05]  /*01d0*/  LEA R5, R0, UR4, 0x2 ;  /* 0x0000000400057c11 */ /* 0x000fca000f8e10ff */
[----:B------:R0:W-:Y:S01]  /*01e0*/  STS [R5], R10 ;  /* 0x0000000a05007388 */ /* 0x0001e20000000800 */
[----:B------:R-:W-:Y:S06]  /*01f0*/  BAR.SYNC.DEFER_BLOCKING 0x0 ;  /* 0x0000000000007b1d */ /* 0x000fec0000010000 */
[----:B------:R-:W-:Y:S05]  /*0200*/  BRA.U !UP0, `(.L_x_4) ;  /* 0x0000000108307547 */ /* 0x000fea000b800000 */
[----:B------:R-:W-:-:S07]  /*0210*/  MOV R2, UR9 ;  /* 0x0000000900027c02 */ /* 0x000fce0008000f00 */
.L_x_5:
[----:B------:R-:W-:-:S04]  /*0220*/  SHF.R.U32.HI R6, RZ, 0x1, R2 ;  /* 0x00000001ff067819 */ /* 0x000fc80000011602 */
[----:B------:R-:W-:-:S13]  /*0230*/  ISETP.GE.U32.AND P0, PT, R0, R6, PT ;  /* 0x000000060000720c */ /* 0x000fda0003f06070 */
[----:B------:R-:W-:Y:S01]  /*0240*/  @!P0 IMAD R3, R6, 0x4, R5 ;  /* 0x0000000406038824 */ /* 0x000fe200078e0205 */
[----:B------:R-:W-:Y:S05]  /*0250*/  @!P0 LDS R4, [R5] ;  /* 0x0000000005048984 */ /* 0x000fea0000000800 */
[----:B------:R-:W1:Y:S02]  /*0260*/  @!P0 LDS R3, [R3] ;  /* 0x0000000003038984 */ /* 0x000e640000000800 */
[----:B-1----:R-:W-:-:S05]  /*0270*/  @!P0 FADD R4, R3, R4 ;  /* 0x0000000403048221 */ /* 0x002fca0000000000 */
[----:B------:R1:W-:Y:S01]  /*0280*/  @!P0 STS [R5], R4 ;  /* 0x0000000405008388 */ /* 0x0003e20000000800 */
[----:B------:R-:W-:Y:S01]  /*0290*/  BAR.SYNC.DEFER_BLOCKING 0x0 ;  /* 0x0000000000007b1d */ /* 0x000fe20000010000 */
[----:B------:R-:W-:Y:S02]  /*02a0*/  ISETP.GT.U32.AND P0, PT, R2, 0x3, PT ;  /* 0x000000030200780c */ /* 0x000fe40003f04070 */
[----:B------:R-:W-:-:S11]  /*02b0*/  MOV R2, R6 ;  /* 0x0000000600027202 */ /* 0x000fd60000000f00 */
[----:B-1----:R-:W-:Y:S05]  /*02c0*/  @P0 BRA `(.L_x_5) ;  /* 0xfffffffc00d40947 */ /* 0x002fea000383ffff */
.L_x_4:
[----:B------:R-:W1:Y:S01]  /*02d0*/  S2UR UR5, SR_CgaCtaId ;  /* 0x00000000000579c3 */ /* 0x000e620000008800 */
[----:B------:R-:W-:-:S07]  /*02e0*/  UMOV UR4, 0x400 ;  /* 0x0000040000047882 */ /* 0x000fce0000000000 */
[----:B------:R-:W2:Y:S08]  /*02f0*/  LDC R17, c[0x0][0x39c] ;  /* 0x0000e700ff117b82 */ /* 0x000eb00000000800 */
[----:B------:R-:W3:Y:S01]  /*0300*/  LDC.64 R12, c[0x0][0x390] ;  /* 0x0000e400ff0c7b82 */ /* 0x000ee20000000a00 */
[----:B-1----:R-:W-:-:S07]  /*0310*/  ULEA UR4, UR5, UR4, 0x18 ;  /* 0x0000000405047291 */ /* 0x002fce000f8ec0ff */
[----:B------:R-:W1:Y:S01]  /*0320*/  LDC.64 R8, c[0x0][0x380] ;  /* 0x0000e000ff087b82 */ /* 0x000e620000000a00 */
[----:B--2---:R-:W-:Y:S01]  /*0330*/  ISETP.GE.AND P0, PT, R0, R17, PT ;  /* 0x000000110000720c */ /* 0x004fe20003f06270 */
[----:B------:R-:W2:Y:S06]  /*0340*/  LDS R14, [UR4] ;  /* 0x00000004ff0e7984 */ /* 0x000eac0008000800 */
[----:B0-----:R-:W0:Y:S08]  /*0350*/  LDC.64 R10, c[0x0][0x388] ;  /* 0x0000e200ff0a7b82 */ /* 0x001e300000000a00 */
[----:B------:R-:W-:Y:S06]  /*0360*/  BAR.SYNC.DEFER_BLOCKING 0x0 ;  /* 0x0000000000007b1d */ /* 0x000fec0000010000 */
[----:B---3--:R-:W-:Y:S05]  /*0370*/  @P0 EXIT ;  /* 0x000000000000094d */ /* 0x008fea0003800000 */
.L_x_6:
[----:B---3--:R-:W-:-:S04]  /*0380*/  IMAD R7, R17, UR8, R0 ;  /* 0x0000000811077c24 */ /* 0x008fc8000f8e0200 */
[----:B------:R-:W-:-:S04]  /*0390*/  IMAD.WIDE R4, R7, 0x4, R12 ;  /* 0x0000000407047825 */ /* 0x000fc800078e020c */
[C---:B0-----:R-:W-:Y:S02]  /*03a0*/  IMAD.WIDE R2, R7.reuse, 0x4, R10 ;  /* 0x0000000407027825 */ /* 0x041fe400078e020a */
[----:B------:R-:W2:Y:S04]  /*03b0*/  LDG.E R5, desc[UR6][R4.64] ;  /* 0x0000000604057981 */ /* 0x000ea8000c1e1900 */
[----:B------:R-:W3:Y:S01]  /*03c0*/  LDG.E R2, desc[UR6][R2.64] ;  /* 0x0000000602027981 */ /* 0x000ee2000c1e1900 */
[----:B-1----:R-:W-:Y:S01]  /*03d0*/  IMAD.WIDE R6, R7, 0x4, R8 ;  /* 0x0000000407067825 */ /* 0x002fe200078e0208 */
[----:B------:R-:W-:-:S04]  /*03e0*/  IADD3 R0, PT, PT, R0, UR9, RZ ;  /* 0x0000000900007c10 */ /* 0x000fc8000fffe0ff */
[----:B------:R-:W-:Y:S01]  /*03f0*/  ISETP.GE.AND P0, PT, R0, R17, PT ;  /* 0x000000110000720c */ /* 0x000fe20003f06270 */
[----:B--2---:R-:W-:-:S04]  /*0400*/  FADD R15, -R14, R5 ;  /* 0x000000050e0f7221 */ /* 0x004fc80000000100 */
[----:B---3--:R-:W-:-:S05]  /*0410*/  FMUL R15, R2, R15 ;  /* 0x0000000f020f7220 */ /* 0x008fca0000400000 */
[----:B------:R3:W-:Y:S03]  /*0420*/  STG.E desc[UR6][R6.64], R15 ;  /* 0x0000000f06007986 */ /* 0x0007e6000c101906 */
[----:B------:R-:W-:Y:S05]  /*0430*/  @!P0 BRA `(.L_x_6) ;  /* 0xfffffffc00d08947 */ /* 0x000fea000383ffff */
[----:B------:R-:W-:Y:S05]  /*0440*/  EXIT ;  /* 0x000000000000794d */ /* 0x000fea0003800000 */
.L_x_7:
        /* <DEDUP_REMOVED lines=11> */
.L_x_49:


//--------------------- .text._Z23split_heads_grad_kernelPKfPfiiii --------------------------
	.section	.text._Z23split_heads_grad_kernelPKfPfiiii,"ax",@progbits
	.align	128
        .global         _Z23split_heads_grad_kernelPKfPfiiii
        .type           _Z23split_heads_grad_kernelPKfPfiiii,@function
        .size           _Z23split_heads_grad_kernelPKfPfiiii,(.L_x_50 - _Z23split_heads_grad_kernelPKfPfiiii)
        .other          _Z23split_heads_grad_kernelPKfPfiiii,@"STO_CUDA_ENTRY STV_DEFAULT"
_Z23split_heads_grad_kernelPKfPfiiii:
.text._Z23split_heads_grad_kernelPKfPfiiii:
[----:B------:R-:W-:Y:S08]  /*0000*/  LDC R1, c[0x0][0x37c] ;  /* 0x0000df00ff017b82 */ /* 0x000ff00000000800 */
[----:B------:R-:W0:Y:S01]  /*0010*/  LDC R13, c[0x0][0x398] ;  /* 0x0000e600ff0d7b82 */ /* 0x000e220000000800 */
[----:B------:R-:W1:Y:S01]  /*0020*/  S2R R10, SR_TID.Y ;  /* 0x00000000000a7919 */ /* 0x000e620000002200 */
[----:B------:R-:W1:Y:S06]  /*0030*/  LDCU UR5, c[0x0][0x394] ;  /* 0x00007280ff0577ac */ /* 0x000e6c0008000800 */
[----:B------:R-:W2:Y:S01]  /*0040*/  S2UR UR4, SR_CTAID.X ;  /* 0x00000000000479c3 */ /* 0x000ea20000002500 */
[----:B0-----:R-:W0:Y:S01]  /*0050*/  I2F.U32.RP R0, R13 ;  /* 0x0000000d00007306 */ /* 0x001e220000209000 */
[----:B-1----:R-:W-:-:S07]  /*0060*/  ISETP.GE.AND P2, PT, R10, UR5, PT ;  /* 0x000000050a007c0c */ /* 0x002fce000bf46270 */
[----:B0-----:R-:W0:Y:S02]  /*0070*/  MUFU.RCP R0, R0 ;  /* 0x0000000000007308 */ /* 0x001e240000001000 */
[----:B0-----:R-:W-:-:S06]  /*0080*/  IADD3 R2, PT, PT, R0, 0xffffffe, RZ ;  /* 0x0ffffffe00027810 */ /* 0x001fcc0007ffe0ff */
[----:B------:R0:W1:Y:S02]  /*0090*/  F2I.FTZ.U32.TRUNC.NTZ R3, R2 ;  /* 0x0000000200037305 */ /* 0x000064000021f000 */
[----:B0-----:R-:W-:Y:S02]  /*00a0*/  HFMA2 R2, -RZ, RZ, 0, 0 ;  /* 0x00000000ff027431 */ /* 0x001fe400000001ff */
[----:B-1----:R-:W-:-:S04]  /*00b0*/  IMAD.MOV R4, RZ, RZ, -R3 ;  /* 0x000000ffff047224 */ /* 0x002fc800078e0a03 */
[----:B------:R-:W-:-:S04]  /*00c0*/  IMAD R5, R4, R13, RZ ;  /* 0x0000000d04057224 */ /* 0x000fc800078e02ff */
[----:B------:R-:W-:-:S06]  /*00d0*/  IMAD.HI.U32 R3, R3, R5, R2 ;  /* 0x0000000503037227 */ /* 0x000fcc00078e0002 */
[----:B--2---:R-:W-:-:S04]  /*00e0*/  IMAD.HI.U32 R3, R3, UR4, RZ ;  /* 0x0000000403037c27 */ /* 0x004fc8000f8e00ff */
[----:B------:R-:W-:-:S04]  /*00f0*/  IMAD.MOV R0, RZ, RZ, -R3 ;  /* 0x000000ffff007224 */ /* 0x000fc800078e0a03 */
[----:B------:R-:W-:-:S05]  /*0100*/  IMAD R0, R13, R0, UR4 ;  /* 0x000000040d007e24 */ /* 0x000fca000f8e0200 */
[----:B------:R-:W-:-:S13]  /*0110*/  ISETP.GE.U32.AND P1, PT, R0, R13, PT ;  /* 0x0000000d0000720c */ /* 0x000fda0003f26070 */
[----:B------:R-:W-:-:S04]  /*0120*/  @P1 IADD3 R0, PT, PT, R0, -R13, RZ ;  /* 0x8000000d00001210 */ /* 0x000fc80007ffe0ff */
[----:B------:R-:W-:Y:S01]  /*0130*/  ISETP.GE.U32.AND P0, PT, R0, R13, PT ;  /* 0x0000000d0000720c */ /* 0x000fe20003f06070 */
[----:B------:R-:W-:-:S12]  /*0140*/  @P2 EXIT ;  /* 0x000000000000294d */ /* 0x000fd80003800000 */
[----:B------:R-:W0:Y:S01]  /*0150*/  S2R R14, SR_TID.X ;  /* 0x00000000000e7919 */ /* 0x000e220000002100 */
[----:B------:R-:W-:Y:S01]  /*0160*/  @P1 IADD3 R3, PT, PT, R3, 0x1, RZ ;  /* 0x0000000103031810 */ /* 0x000fe20007ffe0ff */
[----:B------:R-:W-:Y:S01]  /*0170*/  @P0 IMAD.IADD R0, R0, 0x1, -R13 ;  /* 0x0000000100000824 */ /* 0x000fe200078e0a0d */
[----:B------:R-:W-:Y:S01]  /*0180*/  ISETP.NE.U32.AND P1, PT, R13, RZ, PT ;  /* 0x000000ff0d00720c */ /* 0x000fe20003f25070 */
[----:B------:R-:W1:Y:S01]  /*0190*/  LDCU UR4, c[0x0][0x360] ;  /* 0x00006c00ff0477ac */ /* 0x000e620008000800 */
[----:B------:R-:W-:Y:S02]  /*01a0*/  LOP3.LUT R2, RZ, R13, RZ, 0x33, !PT ;  /* 0x0000000dff027212 */ /* 0x000fe400078e33ff */
[----:B------:R-:W-:Y:S01]  /*01b0*/  @P0 IADD3 R3, PT, PT, R3, 0x1, RZ ;  /* 0x0000000103030810 */ /* 0x000fe20007ffe0ff */
[----:B------:R-:W2:Y:S01]  /*01c0*/  LDCU.64 UR6, c[0x0][0x358] ;  /* 0x00006b00ff0677ac */ /* 0x000ea20008000a00 */
[C---:B------:R-:W-:Y:S02]  /*01d0*/  SEL R0, R2.reuse, R0, !P1 ;  /* 0x0000000002007207 */ /* 0x040fe40004800000 */
[----:B------:R-:W-:Y:S01]  /*01e0*/  SEL R11, R2, R3, !P1 ;  /* 0x00000003020b7207 */ /* 0x000fe20004800000 */
[----:B------:R-:W3:Y:S04]  /*01f0*/  LDCU UR5, c[0x0][0x364] ;  /* 0x00006c80ff0577ac */ /* 0x000ee80008000800 */
[----:B------:R-:W-:-:S07]  /*0200*/  IMAD R13, R11, R13, R0 ;  /* 0x0000000d0b0d7224 */ /* 0x000fce00078e0200 */
.L_x_11:
[----:B0-----:R-:W0:Y:S01]  /*0210*/  LDC R15, c[0x0][0x39c] ;  /* 0x0000e700ff0f7b82 */ /* 0x001e220000000800 */
[----:B------:R-:W-:Y:S01]  /*0220*/  BSSY.RECONVERGENT B0, `(.L_x_8) ;  /* 0x0000014000007945 */ /* 0x000fe20003800200 */
[----:B0-----:R-:W-:-:S13]  /*0230*/  ISETP.GE.AND P0, PT, R14, R15, PT ;  /* 0x0000000f0e00720c */ /* 0x001fda0003f06270 */
[----:B------:R-:W-:Y:S05]  /*0240*/  @P0 BRA `(.L_x_9) ;  /* 0x0000000000440947 */ /* 0x000fea0003800000 */
[----:B------:R-:W0:Y:S01]  /*0250*/  LDCU UR8, c[0x0][0x394] ;  /* 0x00007280ff0877ac */ /* 0x000e220008000800 */
[----:B------:R-:W4:Y:S01]  /*0260*/  LDC.64 R2, c[0x0][0x380] ;  /* 0x0000e000ff027b82 */ /* 0x000f220000000a00 */
[----:B------:R-:W-:Y:S01]  /*0270*/  IMAD.MOV.U32 R12, RZ, RZ, R14 ;  /* 0x000000ffff0c7224 */ /* 0x000fe200078e000e */
[----:B------:R-:W5:Y:S06]  /*0280*/  LDCU UR9, c[0x0][0x398] ;  /* 0x00007300ff0977ac */ /* 0x000f6c0008000800 */
[----:B------:R-:W1:Y:S01]  /*0290*/  LDC.64 R4, c[0x0][0x388] ;  /* 0x0000e200ff047b82 */ /* 0x000e620000000a00 */
[----:B0-----:R-:W-:-:S02]  /*02a0*/  IMAD R7, R11, UR8, R10 ;  /* 0x000000080b077c24 */ /* 0x001fc4000f8e020a */
[----:B------:R-:W-:Y:S02]  /*02b0*/  IMAD R16, R13, UR8, R10 ;  /* 0x000000080d107c24 */ /* 0x000fe4000f8e020a */
[----:B-----5:R-:W-:-:S07]  /*02c0*/  IMAD R17, R7, UR9, R0 ;  /* 0x0000000907117c24 */ /* 0x020fce000f8e0200 */
.L_x_10:
[----:B0-----:R-:W-:-:S04]  /*02d0*/  IMAD R7, R16, R15, R12 ;  /* 0x0000000f10077224 */ /* 0x001fc800078e020c */
[----:B----4-:R-:W-:-:S06]  /*02e0*/  IMAD.WIDE R6, R7, 0x4, R2 ;  /* 0x0000000407067825 */ /* 0x010fcc00078e0202 */
[----:B--2---:R-:W2:Y:S01]  /*02f0*/  LDG.E R7, desc[UR6][R6.64] ;  /* 0x0000000606077981 */ /* 0x004ea2000c1e1900 */
[----:B------:R-:W-:Y:S01]  /*0300*/  IMAD R9, R17, R15, R12 ;  /* 0x0000000f11097224 */ /* 0x000fe200078e020c */
[----:B-1----:R-:W-:-:S03]  /*0310*/  IADD3 R12, PT, PT, R12, UR4, RZ ;  /* 0x000000040c0c7c10 */ /* 0x002fc6000fffe0ff */
[----:B------:R-:W-:Y:S01]  /*0320*/  IMAD.WIDE R8, R9, 0x4, R4 ;  /* 0x0000000409087825 */ /* 0x000fe200078e0204 */
[----:B------:R-:W-:-:S04]  /*0330*/  ISETP.GE.AND P0, PT, R12, R15, PT ;  /* 0x0000000f0c00720c */ /* 0x000fc80003f06270 */
[----:B--2---:R0:W-:Y:S09]  /*0340*/  STG.E desc[UR6][R8.64], R7 ;  /* 0x0000000708007986 */ /* 0x0041f2000c101906 */
[----:B------:R-:W-:Y:S05]  /*0350*/  @!P0 BRA `(.L_x_10) ;  /* 0xfffffffc00dc8947 */ /* 0x000fea000383ffff */
.L_x_9:
[----:B-123--:R-:W-:Y:S05]  /*0360*/  BSYNC.RECONVERGENT B0 ;  /* 0x0000000000007941 */ /* 0x00efea0003800200 */
.L_x_8:
[----:B------:R-:W1:Y:S01]  /*0370*/  LDCU UR8, c[0x0][0x394] ;  /* 0x00007280ff0877ac */ /* 0x000e620008000800 */
[----:B------:R-:W-:-:S04]  /*0380*/  IADD3 R10, PT, PT, R10, UR5, RZ ;  /* 0x000000050a0a7c10 */ /* 0x000fc8000fffe0ff */
[----:B-1----:R-:W-:-:S13]  /*0390*/  ISETP.GE.AND P0, PT, R10, UR8, PT ;  /* 0x000000080a007c0c */ /* 0x002fda000bf06270 */
[----:B------:R-:W-:Y:S05]  /*03a0*/  @!P0 BRA `(.L_x_11) ;  /* 0xfffffffc00988947 */ /* 0x000fea000383ffff */
[----:B------:R-:W-:Y:S05]  /*03b0*/  EXIT ;  /* 0x000000000000794d */ /* 0x000fea0003800000 */
.L_x_12:
        /* <DEDUP_REMOVED lines=12> */
.L_x_50:


//--------------------- .text._Z19concat_heads_kernelPKfPfiiii --------------------------
	.section	.text._Z19concat_heads_kernelPKfPfiiii,"ax",@progbits
	.align	128
        .global         _Z19concat_heads_kernelPKfPfiiii
        .type           _Z19concat_heads_kernelPKfPfiiii,@function
        .size           _Z19concat_heads_kernelPKfPfiiii,(.L_x_51 - _Z19concat_heads_kernelPKfPfiiii)
        .other          _Z19concat_heads_kernelPKfPfiiii,@"STO_CUDA_ENTRY STV_DEFAULT"
_Z19concat_heads_kernelPKfPfiiii:
.text._Z19concat_heads_kernelPKfPfiiii:
        /* <DEDUP_REMOVED lines=33> */
.L_x_16:
        /* <DEDUP_REMOVED lines=12> */
.L_x_15:
        /* <DEDUP_REMOVED lines=9> */
.L_x_14:
[----:B-123--:R-:W-:Y:S05]  /*0360*/  BSYNC.RECONVERGENT B0 ;  /* 0x0000000000007941 */ /* 0x00efea0003800200 */
.L_x_13:
[----:B------:R-:W1:Y:S01]  /*0370*/  LDCU UR8, c[0x0][0x394] ;  /* 0x00007280ff0877ac */ /* 0x000e620008000800 */
[----:B------:R-:W-:-:S04]  /*0380*/  IADD3 R10, PT, PT, R10, UR5, RZ ;  /* 0x000000050a0a7c10 */ /* 0x000fc8000fffe0ff */
[----:B-1----:R-:W-:-:S13]  /*0390*/  ISETP.GE.AND P0, PT, R10, UR8, PT ;  /* 0x000000080a007c0c */ /* 0x002fda000bf06270 */
[----:B------:R-:W-:Y:S05]  /*03a0*/  @!P0 BRA `(.L_x_16) ;  /* 0xfffffffc00988947 */ /* 0x000fea000383ffff */
[----:B------:R-:W-:Y:S05]  /*03b0*/  EXIT ;  /* 0x000000000000794d */ /* 0x000fea0003800000 */
.L_x_17:
        /* <DEDUP_REMOVED lines=12> */
.L_x_51:


//--------------------- .text._Z12scale_kernelPffi --------------------------
	.section	.text._Z12scale_kernelPffi,"ax",@progbits
	.align	128
        .global         _Z12scale_kernelPffi
        .type           _Z12scale_kernelPffi,@function
        .size           _Z12scale_kernelPffi,(.L_x_52 - _Z12scale_kernelPffi)
        .other          _Z12scale_kernelPffi,@"STO_CUDA_ENTRY STV_DEFAULT"
_Z12scale_kernelPffi:
.text._Z12scale_kernelPffi:
        /* <DEDUP_REMOVED lines=9> */
[----:B------:R-:W1:Y:S01]  /*0090*/  LDCU.64 UR4, c[0x0][0x358] ;  /* 0x00006b00ff0477ac */ /* 0x000e620008000a00 */
[----:B------:R-:W2:Y:S01]  /*00a0*/  LDCU UR6, c[0x0][0x388] ;  /* 0x00007100ff0677ac */ /* 0x000ea20008000800 */
[----:B0-----:R-:W-:-:S05]  /*00b0*/  IMAD.WIDE R2, R5, 0x4, R2 ;  /* 0x0000000405027825 */ /* 0x001fca00078e0202 */
[----:B-1----:R-:W2:Y:S02]  /*00c0*/  LDG.E R0, desc[UR4][R2.64] ;  /* 0x0000000402007981 */ /* 0x002ea4000c1e1900 */
[----:B--2---:R-:W-:-:S05]  /*00d0*/  FMUL R5, R0, UR6 ;  /* 0x0000000600057c20 */ /* 0x004fca0008400000 */
[----:B------:R-:W-:Y:S01]  /*00e0*/  STG.E desc[UR4][R2.64], R5 ;  /* 0x0000000502007986 */ /* 0x000fe2000c101904 */
[----:B------:R-:W-:Y:S05]  /*00f0*/  EXIT ;  /* 0x000000000000794d */ /* 0x000fea0003800000 */
.L_x_18:
        /* <DEDUP_REMOVED lines=16> */
.L_x_52:


//--------------------- .text._Z24exp_sum_normalize_kernelPfPKfS_ii --------------------------
	.section	.text._Z24exp_sum_normalize_kernelPfPKfS_ii,"ax",@progbits
	.align	128
        .global         _Z24exp_sum_normalize_kernelPfPKfS_ii
        .type           _Z24exp_sum_normalize_kernelPfPKfS_ii,@function
        .size           _Z24exp_sum_normalize_kernelPfPKfS_ii,(.L_x_47 - _Z24exp_sum_normalize_kernelPfPKfS_ii)
        .other          _Z24exp_sum_normalize_kernelPfPKfS_ii,@"STO_CUDA_ENTRY STV_DEFAULT"
_Z24exp_sum_normalize_kernelPfPKfS_ii:
.text._Z24exp_sum_normalize_kernelPfPKfS_ii:
[----:B------:R-:W-:Y:S01]  /*0000*/  LDC R1, c[0x0][0x37c] ;  /* 0x0000df00ff017b82 */ /* 0x000fe20000000800 */
[----:B------:R-:W0:Y:S07]  /*0010*/  S2R R2, SR_TID.X ;  /* 0x0000000000027919 */ /* 0x000e2e0000002100 */
[----:B------:R-:W1:Y:S01]  /*0020*/  S2UR UR5, SR_CgaCtaId ;  /* 0x00000000000579c3 */ /* 0x000e620000008800 */
[----:B------:R-:W-:Y:S01]  /*0030*/  UMOV UR4, 0x400 ;  /* 0x0000040000047882 */ /* 0x000fe20000000000 */
[----:B------:R-:W2:Y:S01]  /*0040*/  LDCU UR6, c[0x0][0x39c] ;  /* 0x00007380ff0677ac */ /* 0x000ea20008000800 */
[----:B------:R-:W3:Y:S01]  /*0050*/  S2R R5, SR_CTAID.X ;  /* 0x0000000000057919 */ /* 0x000ee20000002500 */
[----:B------:R-:W-:Y:S01]  /*0060*/  BSSY.RECONVERGENT B0, `(.L_x_19) ;  /* 0x0000024000007945 */ /* 0x000fe20003800200 */
[----:B-1----:R-:W-:-:S06]  /*0070*/  ULEA UR4, UR5, UR4, 0x18 ;  /* 0x0000000405047291 */ /* 0x002fcc000f8ec0ff */
[C---:B0-----:R-:W-:Y:S02]  /*0080*/  LEA R0, R2.reuse, UR4, 0x2 ;  /* 0x0000000402007c11 */ /* 0x041fe4000f8e10ff */
[----:B--2---:R-:W-:-:S03]  /*0090*/  ISETP.GE.AND P0, PT, R2, UR6, PT ;  /* 0x0000000602007c0c */ /* 0x004fc6000bf06270 */
[----:B------:R-:W0:Y:S01]  /*00a0*/  LDCU.64 UR4, c[0x0][0x358] ;  /* 0x00006b00ff0477ac */ /* 0x000e220008000a00 */
[----:B------:R1:W-:Y:S09]  /*00b0*/  STS [R0], RZ ;  /* 0x000000ff00007388 */ /* 0x0003f20000000800 */
[----:B-1-3--:R-:W-:Y:S05]  /*00c0*/  @P0 BRA `(.L_x_20) ;  /* 0x0000000000740947 */ /* 0x00afea0003800000 */
[----:B------:R-:W1:Y:S08]  /*00d0*/  LDC.64 R8, c[0x0][0x388] ;  /* 0x0000e200ff087b82 */ /* 0x000e700000000a00 */
[----:B------:R-:W2:Y:S08]  /*00e0*/  LDC R15, c[0x0][0x360] ;  /* 0x0000d800ff0f7b82 */ /* 0x000eb00000000800 */
[----:B------:R-:W3:Y:S01]  /*00f0*/  LDC.64 R6, c[0x0][0x380] ;  /* 0x0000e000ff067b82 */ /* 0x000ee20000000a00 */
[----:B-1----:R-:W-:-:S05]  /*0100*/  IMAD.WIDE.U32 R8, R5, 0x4, R8 ;  /* 0x0000000405087825 */ /* 0x002fca00078e0008 */
[----:B0-----:R0:W5:Y:S01]  /*0110*/  LDG.E R3, desc[UR4][R8.64] ;  /* 0x0000000408037981 */ /* 0x001162000c1e1900 */
[----:B------:R-:W-:Y:S01]  /*0120*/  BSSY.RECONVERGENT B1, `(.L_x_21) ;  /* 0x0000016000017945 */ /* 0x000fe20003800200 */
[----:B------:R-:W-:Y:S02]  /*0130*/  IMAD.MOV.U32 R11, RZ, RZ, RZ ;  /* 0x000000ffff0b7224 */ /* 0x000fe400078e00ff */
[----:B--2---:R-:W-:-:S07]  /*0140*/  IMAD.MOV.U32 R4, RZ, RZ, R2 ;  /* 0x000000ffff047224 */ /* 0x004fce00078e0002 */
.L_x_22:
[----:B01----:R-:W-:-:S04]  /*0150*/  IMAD R9, R5, UR6, R4 ;  /* 0x0000000605097c24 */ /* 0x003fc8000f8e0204 */
[----:B---3--:R-:W-:-:S05]  /*0160*/  IMAD.WIDE R8, R9, 0x4, R6 ;  /* 0x0000000409087825 */ /* 0x008fca00078e0206 */
[----:B------:R-:W2:Y:S01]  /*0170*/  LDG.E R10, desc[UR4][R8.64] ;  /* 0x00000004080a7981 */ /* 0x000ea2000c1e1900 */
[----:B------:R-:W-:Y:S02]  /*0180*/  IMAD.MOV.U32 R13, RZ, RZ, 0x3bbb989d ;  /* 0x3bbb989dff0d7424 */ /* 0x000fe400078e00ff */
[----:B------:R-:W-:Y:S02]  /*0190*/  IMAD.MOV.U32 R17, RZ, RZ, 0x437c0000 ;  /* 0x437c0000ff117424 */ /* 0x000fe400078e00ff */
[----:B------:R-:W-:-:S05]  /*01a0*/  IMAD.IADD R4, R15, 0x1, R4 ;  /* 0x000000010f047824 */ /* 0x000fca00078e0204 */
[----:B------:R-:W-:Y:S01]  /*01b0*/  ISETP.GE.AND P0, PT, R4, UR6, PT ;  /* 0x0000000604007c0c */ /* 0x000fe2000bf06270 */
[----:B--2--5:R-:W-:-:S04]  /*01c0*/  FADD R10, -R3, R10 ;  /* 0x0000000a030a7221 */ /* 0x024fc80000000100 */
[----:B------:R-:W-:-:S04]  /*01d0*/  FFMA.SAT R12, R10, R13, 0.5 ;  /* 0x3f0000000a0c7423 */ /* 0x000fc8000000200d */
[----:B------:R-:W-:-:S04]  /*01e0*/  FFMA.RM R12, R12, R17, 12582913 ;  /* 0x4b4000010c0c7423 */ /* 0x000fc80000004011 */
[C---:B------:R-:W-:Y:S01]  /*01f0*/  FADD R13, R12.reuse, -12583039 ;  /* 0xcb40007f0c0d7421 */ /* 0x040fe20000000000 */
[----:B------:R-:W-:-:S03]  /*0200*/  IMAD.SHL.U32 R12, R12, 0x800000, RZ ;  /* 0x008000000c0c7824 */ /* 0x000fc600078e00ff */
[----:B------:R-:W-:-:S04]  /*0210*/  FFMA R13, R10, 1.4426950216293334961, -R13 ;  /* 0x3fb8aa3b0a0d7823 */ /* 0x000fc8000000080d */
[----:B------:R-:W-:-:S06]  /*0220*/  FFMA R13, R10, 1.925963033500011079e-08, R13 ;  /* 0x32a570600a0d7823 */ /* 0x000fcc000000000d */
[----:B------:R-:W0:Y:S02]  /*0230*/  MUFU.EX2 R13, R13 ;  /* 0x0000000d000d7308 */ /* 0x000e240000000800 */
[----:B0-----:R-:W-:-:S04]  /*0240*/  FMUL R12, R12, R13 ;  /* 0x0000000d0c0c7220 */ /* 0x001fc80000400000 */
[----:B------:R-:W-:Y:S01]  /*0250*/  FADD R11, R12, R11 ;  /* 0x0000000b0c0b7221 */ /* 0x000fe20000000000 */
[----:B------:R1:W-:Y:S01]  /*0260*/  STG.E desc[UR4][R8.64], R12 ;  /* 0x0000000c08007986 */ /* 0x0003e2000c101904 */
[----:B------:R-:W-:Y:S05]  /*0270*/  @!P0 BRA `(.L_x_22) ;  /* 0xfffffffc00b48947 */ /* 0x000fea000383ffff */
[----:B------:R-:W-:Y:S05]  /*0280*/  BSYNC.RECONVERGENT B1 ;  /* 0x0000000000017941 */ /* 0x000fea0003800200 */
.L_x_21:
[----:B------:R2:W-:Y:S02]  /*0290*/  STS [R0], R11 ;  /* 0x0000000b00007388 */ /* 0x0005e40000000800 */
.L_x_20:
[----:B0-----:R-:W-:Y:S05]  /*02a0*/  BSYNC.RECONVERGENT B0 ;  /* 0x0000000000007941 */ /* 0x001fea0003800200 */
.L_x_19:
[----:B------:R-:W-:Y:S01]  /*02b0*/  BAR.SYNC.DEFER_BLOCKING 0x0 ;  /* 0x0000000000007b1d */ /* 0x000fe20000010000 */
[----:B------:R-:W-:-:S05]  /*02c0*/  ISETP.NE.AND P1, PT, R2, RZ, PT ;  /* 0x000000ff0200720c */ /* 0x000fca0003f25270 */
[----:B------:R-:W0:Y:S08]  /*02d0*/  LDCU UR6, c[0x0][0x360] ;  /* 0x00006c00ff0677ac */ /* 0x000e300008000800 */
[----:B------:R-:W2:Y:S01]  /*02e0*/  @!P1 S2R R4, SR_CgaCtaId ;  /* 0x0000000000049919 */ /* 0x000ea20000008800 */
[----:B------:R-:W-:Y:S01]  /*02f0*/  @!P1 MOV R3, 0x400 ;  /* 0x0000040000039802 */ /* 0x000fe20000000f00 */
[----:B0-----:R-:W-:-:S03]  /*0300*/  UISETP.GE.U32.AND UP0, UPT, UR6, 0x2, UPT ;  /* 0x000000020600788c */ /* 0x001fc6000bf06070 */
[----:B--2---:R-:W-:-:S06]  /*0310*/  @!P1 LEA R11, R4, R3, 0x18 ;  /* 0x00000003040b9211 */ /* 0x004fcc00078ec0ff */
[----:B------:R-:W-:Y:S05]  /*0320*/  BRA.U !UP0, `(.L_x_23) ;  /* 0x0000000108307547 */ /* 0x000fea000b800000 */
[----:B------:R-:W-:-:S07]  /*0330*/  IMAD.U32 R3, RZ, RZ, UR6 ;  /* 0x00000006ff037e24 */ /* 0x000fce000f8e00ff */
.L_x_24:
[----:B-1----:R-:W-:-:S04]  /*0340*/  SHF.R.U32.HI R9, RZ, 0x1, R3 ;  /* 0x00000001ff097819 */ /* 0x002fc80000011603 */
[----:B------:R-:W-:-:S13]  /*0350*/  ISETP.GE.U32.AND P0, PT, R2, R9, PT ;  /* 0x000000090200720c */ /* 0x000fda0003f06070 */
[----:B------:R-:W-:Y:S01]  /*0360*/  @!P0 IMAD R4, R9, 0x4, R0 ;  /* 0x0000000409048824 */ /* 0x000fe200078e0200 */
[----:B------:R-:W-:Y:S05]  /*0370*/  @!P0 LDS R7, [R0] ;  /* 0x0000000000078984 */ /* 0x000fea0000000800 */
[----:B------:R-:W0:Y:S02]  /*0380*/  @!P0 LDS R4, [R4] ;  /* 0x0000000004048984 */ /* 0x000e240000000800 */
[----:B0-----:R-:W-:-:S05]  /*0390*/  @!P0 FADD R7, R4, R7 ;  /* 0x0000000704078221 */ /* 0x001fca0000000000 */
[----:B------:R0:W-:Y:S01]  /*03a0*/  @!P0 STS [R0], R7 ;  /* 0x0000000700008388 */ /* 0x0001e20000000800 */
[----:B------:R-:W-:Y:S01]  /*03b0*/  BAR.SYNC.DEFER_BLOCKING 0x0 ;  /* 0x0000000000007b1d */ /* 0x000fe20000010000 */
[----:B------:R-:W-:Y:S01]  /*03c0*/  ISETP.GT.U32.AND P0, PT, R3, 0x3, PT ;  /* 0x000000030300780c */ /* 0x000fe20003f04070 */
[----:B------:R-:W-:-:S12]  /*03d0*/  IMAD.MOV.U32 R3, RZ, RZ, R9 ;  /* 0x000000ffff037224 */ /* 0x000fd800078e0009 */
[----:B0-----:R-:W-:Y:S05]  /*03e0*/  @P0 BRA `(.L_x_24) ;  /* 0xfffffffc00d40947 */ /* 0x001fea000383ffff */
.L_x_23:
[----:B------:R-:W0:Y:S01]  /*03f0*/  @!P1 LDS R11, [R11] ;  /* 0x000000000b0b9984 */ /* 0x000e220000000800 */
[----:B-1----:R-:W1:Y:S01]  /*0400*/  LDC.64 R8, c[0x0][0x390] ;  /* 0x0000e400ff087b82 */ /* 0x002e620000000a00 */
[----:B------:R-:W2:Y:S01]  /*0410*/  LDCU UR7, c[0x0][0x39c] ;  /* 0x00007380ff0777ac */ /* 0x000ea20008000800 */
[----:B------:R-:W3:Y:S06]  /*0420*/  LDCU UR8, c[0x0][0x39c] ;  /* 0x00007380ff0877ac */ /* 0x000eec0008000800 */
[----:B------:R-:W4:Y:S01]  /*0430*/  LDC.64 R6, c[0x0][0x380] ;  /* 0x0000e000ff067b82 */ /* 0x000f220000000a00 */
[----:B-1----:R-:W-:-:S05]  /*0440*/  IMAD.WIDE.U32 R8, R5, 0x4, R8 ;  /* 0x0000000405087825 */ /* 0x002fca00078e0008 */
[----:B0-----:R0:W-:Y:S02]  /*0450*/  @!P1 STG.E desc[UR4][R8.64], R11 ;  /* 0x0000000b08009986 */ /* 0x0011e4000c101904 */
[----:B------:R-:W-:Y:S06]  /*0460*/  BAR.SYNC.DEFER_BLOCKING 0x0 ;  /* 0x0000000000007b1d */ /* 0x000fec0000010000 */
[----:B------:R-:W5:Y:S01]  /*0470*/  LDG.E R3, desc[UR4][R8.64] ;  /* 0x0000000408037981 */ /* 0x000f62000c1e1900 */
[----:B--2---:R-:W-:-:S04]  /*0480*/  ISETP.GE.AND P0, PT, R2, UR7, PT ;  /* 0x0000000702007c0c */ /* 0x004fc8000bf06270 */
[----:B-----5:R-:W-:-:S13]  /*0490*/  FSETP.LEU.OR P0, PT, R3, RZ, P0 ;  /* 0x000000ff0300720b */ /* 0x020fda000070b400 */
[----:B0--34-:R-:W-:Y:S05]  /*04a0*/  @P0 EXIT ;  /* 0x000000000000094d */ /* 0x019fea0003800000 */
.L_x_27:
[----:B------:R-:W-:-:S04]  /*04b0*/  IMAD R9, R5, UR8, R2 ;  /* 0x0000000805097c24 */ /* 0x000fc8000f8e0202 */
[----:B------:R-:W-:-:S05]  /*04c0*/  IMAD.WIDE R8, R9, 0x4, R6 ;  /* 0x0000000409087825 */ /* 0x000fca00078e0206 */
[----:B------:R-:W2:Y:S01]  /*04d0*/  LDG.E R0, desc[UR4][R8.64] ;  /* 0x0000000408007981 */ /* 0x000ea2000c1e1900 */
[----:B------:R-:W0:Y:S01]  /*04e0*/  MUFU.RCP R4, R3 ;  /* 0x0000000300047308 */ /* 0x000e220000001000 */
[----:B------:R-:W-:Y:S01]  /*04f0*/  BSSY.RECONVERGENT B0, `(.L_x_25) ;  /* 0x000000b000007945 */ /* 0x000fe20003800200 */
[----:B0-----:R-:W-:-:S04]  /*0500*/  FFMA R11, -R3, R4, 1 ;  /* 0x3f800000030b7423 */ /* 0x001fc80000000104 */
[----:B------:R-:W-:Y:S02]  /*0510*/  FFMA R11, R4, R11, R4 ;  /* 0x0000000b040b7223 */ /* 0x000fe40000000004 */
[----:B--2---:R-:W0:Y:S02]  /*0520*/  FCHK P0, R0, R3 ;  /* 0x0000000300007302 */ /* 0x004e240000000000 */
[----:B------:R-:W-:-:S04]  /*0530*/  FFMA R4, R0, R11, RZ ;  /* 0x0000000b00047223 */ /* 0x000fc800000000ff */
[----:B------:R-:W-:-:S04]  /*0540*/  FFMA R10, -R3, R4, R0 ;  /* 0x00000004030a7223 */ /* 0x000fc80000000100 */
[----:B------:R-:W-:Y:S01]  /*0550*/  FFMA R11, R11, R10, R4 ;  /* 0x0000000a0b0b7223 */ /* 0x000fe20000000004 */
[----:B0-----:R-:W-:Y:S06]  /*0560*/  @!P0 BRA `(.L_x_26) ;  /* 0x00000000000c8947 */ /* 0x001fec0003800000 */
[----:B------:R-:W-:-:S07]  /*0570*/  MOV R4, 0x590 ;  /* 0x0000059000047802 */ /* 0x000fce0000000f00 */
[----:B------:R-:W-:Y:S05]  /*0580*/  CALL.REL.NOINC `($__internal_0_$__cuda_sm3x_div_rn_noftz_f32_slowpath) ;  /* 0x00000000001c7944 */ /* 0x000fea0003c00000 */
[----:B------:R-:W-:-:S07]  /*0590*/  IMAD.MOV.U32 R11, RZ, RZ, R0 ;  /* 0x000000ffff0b7224 */ /* 0x000fce00078e0000 */
.L_x_26:
[----:B------:R-:W-:Y:S05]  /*05a0*/  BSYNC.RECONVERGENT B0 ;  /* 0x0000000000007941 */ /* 0x000fea0003800200 */
.L_x_25:
[----:B------:R0:W-:Y:S01]  /*05b0*/  STG.E desc[UR4][R8.64], R11 ;  /* 0x0000000b08007986 */ /* 0x0001e2000c101904 */
[----:B------:R-:W-:-:S04]  /*05c0*/  IADD3 R2, PT, PT, R2, UR6, RZ ;  /* 0x0000000602027c10 */ /* 0x000fc8000fffe0ff */
[----:B------:R-:W-:-:S13]  /*05d0*/  ISETP.GE.AND P0, PT, R2, UR8, PT ;  /* 0x0000000802007c0c */ /* 0x000fda000bf06270 */
[----:B0-----:R-:W-:Y:S05]  /*05e0*/  @!P0 BRA `(.L_x_27) ;  /* 0xfffffffc00b08947 */ /* 0x001fea000383ffff */
[----:B------:R-:W-:Y:S05]  /*05f0*/  EXIT ;  /* 0x000000000000794d */ /* 0x000fea0003800000 */
        .weak           $__internal_0_$__cuda_sm3x_div_rn_noftz_f32_slowpath
        .type           $__internal_0_$__cuda_sm3x_div_rn_noftz_f32_slowpath,@function
        .size           $__internal_0_$__cuda_sm3x_div_rn_noftz_f32_slowpath,(.L_x_47 - $__internal_0_$__cuda_sm3x_div_rn_noftz_f32_slowpath)
$__internal_0_$__cuda_sm3x_div_rn_noftz_f32_slowpath:
[--C-:B------:R-:W-:Y:S01]  /*0600*/  SHF.R.U32.HI R11, RZ, 0x17, R3.reuse ;  /* 0x00000017ff0b7819 */ /* 0x100fe20000011603 */
[----:B------:R-:W-:Y:S01]  /*0610*/  BSSY.RECONVERGENT B1, `(.L_x_28) ;  /* 0x0000064000017945 */ /* 0x000fe20003800200 */
[--C-:B------:R-:W-:Y:S01]  /*0620*/  SHF.R.U32.HI R10, RZ, 0x17, R0.reuse ;  /* 0x00000017ff0a7819 */ /* 0x100fe20000011600 */
[----:B------:R-:W-:Y:S01]  /*0630*/  IMAD.MOV.U32 R12, RZ, RZ, R0 ;  /* 0x000000ffff0c7224 */ /* 0x000fe200078e0000 */
[----:B------:R-:W-:Y:S01]  /*0640*/  LOP3.LUT R11, R11, 0xff, RZ, 0xc0, !PT ;  /* 0x000000ff0b0b7812 */ /* 0x000fe200078ec0ff */
[----:B------:R-:W-:Y:S01]  /*0650*/  IMAD.MOV.U32 R13, RZ, RZ, R3 ;  /* 0x000000ffff0d7224 */ /* 0x000fe200078e0003 */
[----:B------:R-:W-:-:S03]  /*0660*/  LOP3.LUT R16, R10, 0xff, RZ, 0xc0, !PT ;  /* 0x000000ff0a107812 */ /* 0x000fc600078ec0ff */
[----:B------:R-:W-:Y:S02]  /*0670*/  VIADD R14, R11, 0xffffffff ;  /* 0xffffffff0b0e7836 */ /* 0x000fe40000000000 */
[----:B------:R-:W-:-:S03]  /*0680*/  VIADD R15, R16, 0xffffffff ;  /* 0xffffffff100f7836 */ /* 0x000fc60000000000 */
[----:B------:R-:W-:-:S04]  /*0690*/  ISETP.GT.U32.AND P0, PT, R14, 0xfd, PT ;  /* 0x000000fd0e00780c */ /* 0x000fc80003f04070 */
[----:B------:R-:W-:-:S13]  /*06a0*/  ISETP.GT.U32.OR P0, PT, R15, 0xfd, P0 ;  /* 0x000000fd0f00780c */ /* 0x000fda0000704470 */
[----:B------:R-:W-:Y:S01]  /*06b0*/  @!P0 IMAD.MOV.U32 R10, RZ, RZ, RZ ;  /* 0x000000ffff0a8224 */ /* 0x000fe200078e00ff */
[----:B------:R-:W-:Y:S06]  /*06c0*/  @!P0 BRA `(.L_x_29) ;  /* 0x00000000005c8947 */ /* 0x000fec0003800000 */
[----:B------:R-:W-:Y:S02]  /*06d0*/  FSETP.GTU.FTZ.AND P1, PT, |R3|, +INF , PT ;  /* 0x7f8000000300780b */ /* 0x000fe40003f3c200 */
[----:B------:R-:W-:-:S04]  /*06e0*/  FSETP.GTU.FTZ.AND P0, PT, |R0|, +INF , PT ;  /* 0x7f8000000000780b */ /* 0x000fc80003f1c200 */
[----:B------:R-:W-:-:S13]  /*06f0*/  PLOP3.LUT P0, PT, P0, P1, PT, 0xf8, 0x8f ;  /* 0x00000000008f781c */ /* 0x000fda0000703f70 */
[----:B------:R-:W-:Y:S05]  /*0700*/  @P0 BRA `(.L_x_30) ;  /* 0x00000004004c0947 */ /* 0x000fea0003800000 */
[----:B------:R-:W-:-:S13]  /*0710*/  LOP3.LUT P0, RZ, R13, 0x7fffffff, R12, 0xc8, !PT ;  /* 0x7fffffff0dff7812 */ /* 0x000fda000780c80c */
[----:B------:R-:W-:Y:S05]  /*0720*/  @!P0 BRA `(.L_x_31) ;  /* 0x00000004003c8947 */ /* 0x000fea0003800000 */
[C---:B------:R-:W-:Y:S02]  /*0730*/  FSETP.NEU.FTZ.AND P2, PT, |R0|.reuse, +INF , PT ;  /* 0x7f8000000000780b */ /* 0x040fe40003f5d200 */
[----:B------:R-:W-:Y:S02]  /*0740*/  FSETP.NEU.FTZ.AND P1, PT, |R3|, +INF , PT ;  /* 0x7f8000000300780b */ /* 0x000fe40003f3d200 */
[----:B------:R-:W-:-:S11]  /*0750*/  FSETP.NEU.FTZ.AND P0, PT, |R0|, +INF , PT ;  /* 0x7f8000000000780b */ /* 0x000fd60003f1d200 */
[----:B------:R-:W-:Y:S05]  /*0760*/  @!P1 BRA !P2, `(.L_x_31) ;  /* 0x00000004002c9947 */ /* 0x000fea0005000000 */
[----:B------:R-:W-:-:S04]  /*0770*/  LOP3.LUT P2, RZ, R12, 0x7fffffff, RZ, 0xc0, !PT ;  /* 0x7fffffff0cff7812 */ /* 0x000fc8000784c0ff */
[----:B------:R-:W-:-:S13]  /*0780*/  PLOP3.LUT P1, PT, P1, P2, PT, 0x2f, 0xf2 ;  /* 0x0000000000f2781c */ /* 0x000fda0000f24577 */
[----:B------:R-:W-:Y:S05]  /*0790*/  @P1 BRA `(.L_x_32) ;  /* 0x0000000400181947 */ /* 0x000fea0003800000 */
[----:B------:R-:W-:-:S04]  /*07a0*/  LOP3.LUT P1, RZ, R13, 0x7fffffff, RZ, 0xc0, !PT ;  /* 0x7fffffff0dff7812 */ /* 0x000fc8000782c0ff */
[----:B------:R-:W-:-:S13]  /*07b0*/  PLOP3.LUT P0, PT, P0, P1, PT, 0x2f, 0xf2 ;  /* 0x0000000000f2781c */ /* 0x000fda0000702577 */
[----:B------:R-:W-:Y:S05]  /*07c0*/  @P0 BRA `(.L_x_33) ;  /* 0x0000000400000947 */ /* 0x000fea0003800000 */
[----:B------:R-:W-:Y:S02]  /*07d0*/  ISETP.GE.AND P0, PT, R15, RZ, PT ;  /* 0x000000ff0f00720c */ /* 0x000fe40003f06270 */
[----:B------:R-:W-:-:S11]  /*07e0*/  ISETP.GE.AND P1, PT, R14, RZ, PT ;  /* 0x000000ff0e00720c */ /* 0x000fd60003f26270 */
[----:B------:R-:W-:Y:S01]  /*07f0*/  @P0 IMAD.MOV.U32 R10, RZ, RZ, RZ ;  /* 0x000000ffff0a0224 */ /* 0x000fe200078e00ff */
[----:B------:R-:W-:Y:S01]  /*0800*/  @!P0 MOV R10, 0xffffffc0 ;  /* 0xffffffc0000a8802 */ /* 0x000fe20000000f00 */
[----:B------:R-:W-:Y:S01]  /*0810*/  @!P0 FFMA R12, R0, 1.84467440737095516160e+19, RZ ;  /* 0x5f800000000c8823 */ /* 0x000fe200000000ff */
[----:B------:R-:W-:-:S03]  /*0820*/  @!P1 FFMA R13, R3, 1.84467440737095516160e+19, RZ ;  /* 0x5f800000030d9823 */ /* 0x000fc600000000ff */
[----:B------:R-:W-:-:S07]  /*0830*/  @!P1 VIADD R10, R10, 0x40 ;  /* 0x000000400a0a9836 */ /* 0x000fce0000000000 */
.L_x_29:
[----:B------:R-:W-:Y:S01]  /*0840*/  LEA R0, R11, 0xc0800000, 0x17 ;  /* 0xc08000000b007811 */ /* 0x000fe200078eb8ff */
[----:B------:R-:W-:Y:S04]  /*0850*/  BSSY.RECONVERGENT B2, `(.L_x_34) ;  /* 0x0000036000027945 */ /* 0x000fe80003800200 */
[----:B------:R-:W-:Y:S02]  /*0860*/  IMAD.IADD R14, R13, 0x1, -R0 ;  /* 0x000000010d0e7824 */ /* 0x000fe400078e0a00 */
[----:B------:R-:W-:Y:S02]  /*0870*/  VIADD R13, R16, 0xffffff81 ;  /* 0xffffff81100d7836 */ /* 0x000fe40000000000 */
[----:B------:R-:W0:Y:S01]  /*0880*/  MUFU.RCP R15, R14 ;  /* 0x0000000e000f7308 */ /* 0x000e220000001000 */
[----:B------:R-:W-:Y:S01]  /*0890*/  FADD.FTZ R17, -R14, -RZ ;  /* 0x800000ff0e117221 */ /* 0x000fe20000010100 */
[C---:B------:R-:W-:Y:S01]  /*08a0*/  IMAD R0, R13.reuse, -0x800000, R12 ;  /* 0xff8000000d007824 */ /* 0x040fe200078e020c */
[----:B------:R-:W-:-:S05]  /*08b0*/  IADD3 R13, PT, PT, R13, 0x7f, -R11 ;  /* 0x0000007f0d0d7810 */ /* 0x000fca0007ffe80b */
[----:B------:R-:W-:Y:S02]  /*08c0*/  IMAD.IADD R13, R13, 0x1, R10 ;  /* 0x000000010d0d7824 */ /* 0x000fe400078e020a */
[----:B0-----:R-:W-:-:S04]  /*08d0*/  FFMA R16, R15, R17, 1 ;  /* 0x3f8000000f107423 */ /* 0x001fc80000000011 */
[----:B------:R-:W-:-:S04]  /*08e0*/  FFMA R19, R15, R16, R15 ;  /* 0x000000100f137223 */ /* 0x000fc8000000000f */
[----:B------:R-:W-:-:S04]  /*08f0*/  FFMA R12, R0, R19, RZ ;  /* 0x00000013000c7223 */ /* 0x000fc800000000ff */
[----:B------:R-:W-:-:S04]  /*0900*/  FFMA R15, R17, R12, R0 ;  /* 0x0000000c110f7223 */ /* 0x000fc80000000000 */
[----:B------:R-:W-:-:S04]  /*0910*/  FFMA R16, R19, R15, R12 ;  /* 0x0000000f13107223 */ /* 0x000fc8000000000c */
[----:B------:R-:W-:-:S04]  /*0920*/  FFMA R17, R17, R16, R0 ;  /* 0x0000001011117223 */ /* 0x000fc80000000000 */
[----:B------:R-:W-:-:S05]  /*0930*/  FFMA R0, R19, R17, R16 ;  /* 0x0000001113007223 */ /* 0x000fca0000000010 */
[----:B------:R-:W-:-:S04]  /*0940*/  SHF.R.U32.HI R11, RZ, 0x17, R0 ;  /* 0x00000017ff0b7819 */ /* 0x000fc80000011600 */
[----:B------:R-:W-:-:S05]  /*0950*/  LOP3.LUT R11, R11, 0xff, RZ, 0xc0, !PT ;  /* 0x000000ff0b0b7812 */ /* 0x000fca00078ec0ff */
[----:B------:R-:W-:-:S04]  /*0960*/  IMAD.IADD R14, R11, 0x1, R13 ;  /* 0x000000010b0e7824 */ /* 0x000fc800078e020d */
[----:B------:R-:W-:-:S05]  /*0970*/  VIADD R10, R14, 0xffffffff ;  /* 0xffffffff0e0a7836 */ /* 0x000fca0000000000 */
[----:B------:R-:W-:-:S13]  /*0980*/  ISETP.GE.U32.AND P0, PT, R10, 0xfe, PT ;  /* 0x000000fe0a00780c */ /* 0x000fda0003f06070 */
[----:B------:R-:W-:Y:S05]  /*0990*/  @!P0 BRA `(.L_x_35) ;  /* 0x0000000000808947 */ /* 0x000fea0003800000 */
[----:B------:R-:W-:-:S13]  /*09a0*/  ISETP.GT.AND P0, PT, R14, 0xfe, PT ;  /* 0x000000fe0e00780c */ /* 0x000fda0003f04270 */
[----:B------:R-:W-:Y:S05]  /*09b0*/  @P0 BRA `(.L_x_36) ;  /* 0x00000000006c0947 */ /* 0x000fea0003800000 */
[----:B------:R-:W-:-:S13]  /*09c0*/  ISETP.GE.AND P0, PT, R14, 0x1, PT ;  /* 0x000000010e00780c */ /* 0x000fda0003f06270 */
[----:B------:R-:W-:Y:S05]  /*09d0*/  @P0 BRA `(.L_x_37) ;  /* 0x0000000000740947 */ /* 0x000fea0003800000 */
[----:B------:R-:W-:Y:S02]  /*09e0*/  ISETP.GE.AND P0, PT, R14, -0x18, PT ;  /* 0xffffffe80e00780c */ /* 0x000fe40003f06270 */
[----:B------:R-:W-:-:S11]  /*09f0*/  LOP3.LUT R0, R0, 0x80000000, RZ, 0xc0, !PT ;  /* 0x8000000000007812 */ /* 0x000fd600078ec0ff */
[----:B------:R-:W-:Y:S05]  /*0a00*/  @!P0 BRA `(.L_x_37) ;  /* 0x0000000000688947 */ /* 0x000fea0003800000 */
[CCC-:B------:R-:W-:Y:S01]  /*0a10*/  FFMA.RZ R10, R19.reuse, R17.reuse, R16.reuse ;  /* 0x00000011130a7223 */ /* 0x1c0fe2000000c010 */
[C---:B------:R-:W-:Y:S01]  /*0a20*/  IADD3 R13, PT, PT, R14.reuse, 0x20, RZ ;  /* 0x000000200e0d7810 */ /* 0x040fe20007ffe0ff */
[CCC-:B------:R-:W-:Y:S01]  /*0a30*/  FFMA.RM R11, R19.reuse, R17.reuse, R16.reuse ;  /* 0x00000011130b7223 */ /* 0x1c0fe20000004010 */
[----:B------:R-:W-:Y:S02]  /*0a40*/  ISETP.NE.AND P2, PT, R14, RZ, PT ;  /* 0x000000ff0e00720c */ /* 0x000fe40003f45270 */
[----:B------:R-:W-:Y:S01]  /*0a50*/  LOP3.LUT R12, R10, 0x7fffff, RZ, 0xc0, !PT ;  /* 0x007fffff0a0c7812 */ /* 0x000fe200078ec0ff */
[----:B------:R-:W-:Y:S01]  /*0a60*/  FFMA.RP R10, R19, R17, R16 ;  /* 0x00000011130a7223 */ /* 0x000fe20000008010 */
[----:B------:R-:W-:Y:S01]  /*0a70*/  ISETP.NE.AND P1, PT, R14, RZ, PT ;  /* 0x000000ff0e00720c */ /* 0x000fe20003f25270 */
[----:B------:R-:W-:Y:S01]  /*0a80*/  IMAD.MOV R14, RZ, RZ, -R14 ;  /* 0x000000ffff0e7224 */ /* 0x000fe200078e0a0e */
[----:B------:R-:W-:Y:S02]  /*0a90*/  LOP3.LUT R12, R12, 0x800000, RZ, 0xfc, !PT ;  /* 0x008000000c0c7812 */ /* 0x000fe400078efcff */
[----:B------:R-:W-:-:S02]  /*0aa0*/  FSETP.NEU.FTZ.AND P0, PT, R10, R11, PT ;  /* 0x0000000b0a00720b */ /* 0x000fc40003f1d000 */
[----:B------:R-:W-:Y:S02]  /*0ab0*/  SHF.L.U32 R13, R12, R13, RZ ;  /* 0x0000000d0c0d7219 */ /* 0x000fe400000006ff */
[----:B------:R-:W-:Y:S02]  /*0ac0*/  SEL R11, R14, RZ, P2 ;  /* 0x000000ff0e0b7207 */ /* 0x000fe40001000000 */
[----:B------:R-:W-:Y:S02]  /*0ad0*/  ISETP.NE.AND P1, PT, R13, RZ, P1 ;  /* 0x000000ff0d00720c */ /* 0x000fe40000f25270 */
[----:B------:R-:W-:Y:S02]  /*0ae0*/  SHF.R.U32.HI R11, RZ, R11, R12 ;  /* 0x0000000bff0b7219 */ /* 0x000fe4000001160c */
[----:B------:R-:W-:Y:S02]  /*0af0*/  PLOP3.LUT P0, PT, P0, P1, PT, 0xf8, 0x8f ;  /* 0x00000000008f781c */ /* 0x000fe40000703f70 */
[----:B------:R-:W-:-:S02]  /*0b00*/  SHF.R.U32.HI R13, RZ, 0x1, R11 ;  /* 0x00000001ff0d7819 */ /* 0x000fc4000001160b */
[----:B------:R-:W-:-:S04]  /*0b10*/  SEL R10, RZ, 0x1, !P0 ;  /* 0x00000001ff0a7807 */ /* 0x000fc80004000000 */
[----:B------:R-:W-:-:S04]  /*0b20*/  LOP3.LUT R10, R10, 0x1, R13, 0xf8, !PT ;  /* 0x000000010a0a7812 */ /* 0x000fc800078ef80d */
[----:B------:R-:W-:-:S05]  /*0b30*/  LOP3.LUT R10, R10, R11, RZ, 0xc0, !PT ;  /* 0x0000000b0a0a7212 */ /* 0x000fca00078ec0ff */
[----:B------:R-:W-:-:S05]  /*0b40*/  IMAD.IADD R13, R13, 0x1, R10 ;  /* 0x000000010d0d7824 */ /* 0x000fca00078e020a */
[----:B------:R-:W-:Y:S01]  /*0b50*/  LOP3.LUT R0, R13, R0, RZ, 0xfc, !PT ;  /* 0x000000000d007212 */ /* 0x000fe200078efcff */
[----:B------:R-:W-:Y:S06]  /*0b60*/  BRA `(.L_x_37) ;  /* 0x0000000000107947 */ /* 0x000fec0003800000 */
.L_x_36:
[----:B------:R-:W-:-:S04]  /*0b70*/  LOP3.LUT R0, R0, 0x80000000, RZ, 0xc0, !PT ;  /* 0x8000000000007812 */ /* 0x000fc800078ec0ff */
[----:B------:R-:W-:Y:S01]  /*0b80*/  LOP3.LUT R0, R0, 0x7f800000, RZ, 0xfc, !PT ;  /* 0x7f80000000007812 */ /* 0x000fe200078efcff */
[----:B------:R-:W-:Y:S06]  /*0b90*/  BRA `(.L_x_37) ;  /* 0x0000000000047947 */ /* 0x000fec0003800000 */
.L_x_35:
[----:B------:R-:W-:-:S07]  /*0ba0*/  IMAD R0, R13, 0x800000, R0 ;  /* 0x008000000d007824 */ /* 0x000fce00078e0200 */
.L_x_37:
[----:B------:R-:W-:Y:S05]  /*0bb0*/  BSYNC.RECONVERGENT B2 ;  /* 0x0000000000027941 */ /* 0x000fea0003800200 */
.L_x_34:
[----:B------:R-:W-:Y:S05]  /*0bc0*/  BRA `(.L_x_38) ;  /* 0x0000000000207947 */ /* 0x000fea0003800000 */
.L_x_33:
[----:B------:R-:W-:-:S04]  /*0bd0*/  LOP3.LUT R0, R13, 0x80000000, R12, 0x48, !PT ;  /* 0x800000000d007812 */ /* 0x000fc800078e480c */
[----:B------:R-:W-:Y:S01]  /*0be0*/  LOP3.LUT R0, R0, 0x7f800000, RZ, 0xfc, !PT ;  /* 0x7f80000000007812 */ /* 0x000fe200078efcff */
[----:B------:R-:W-:Y:S06]  /*0bf0*/  BRA `(.L_x_38) ;  /* 0x0000000000147947 */ /* 0x000fec0003800000 */
.L_x_32:
[----:B------:R-:W-:Y:S01]  /*0c00*/  LOP3.LUT R0, R13, 0x80000000, R12, 0x48, !PT ;  /* 0x800000000d007812 */ /* 0x000fe200078e480c */
[----:B------:R-:W-:Y:S06]  /*0c10*/  BRA `(.L_x_38) ;  /* 0x00000000000c7947 */ /* 0x000fec0003800000 */
.L_x_31:
[----:B------:R-:W0:Y:S01]  /*0c20*/  MUFU.RSQ R0, -QNAN ;  /* 0xffc0000000007908 */ /* 0x000e220000001400 */
[----:B------:R-:W-:Y:S05]  /*0c30*/  BRA `(.L_x_38) ;  /* 0x0000000000047947 */ /* 0x000fea0003800000 */
.L_x_30:
[----:B------:R-:W-:-:S07]  /*0c40*/  FADD.FTZ R0, R0, R3 ;  /* 0x0000000300007221 */ /* 0x000fce0000010000 */
.L_x_38:
[----:B------:R-:W-:Y:S05]  /*0c50*/  BSYNC.RECONVERGENT B1 ;  /* 0x0000000000017941 */ /* 0x000fea0003800200 */
.L_x_28:
[----:B------:R-:W-:Y:S02]  /*0c60*/  IMAD.MOV.U32 R10, RZ, RZ, R4 ;  /* 0x000000ffff0a7224 */ /* 0x000fe400078e0004 */
[----:B------:R-:W-:-:S04]  /*0c70*/  IMAD.MOV.U32 R11, RZ, RZ, 0x0 ;  /* 0x00000000ff0b7424 */ /* 0x000fc800078e00ff */
[----:B0-----:R-:W-:Y:S05]  /*0c80*/  RET.REL.NODEC R10 `(_Z24exp_sum_normalize_kernelPfPKfS_ii) ;  /* 0xfffffff00adc7950 */ /* 0x001fea0003c3ffff */
.L_x_39:
        /* <DEDUP_REMOVED lines=15> */
.L_x_47:


//--------------------- .text._Z15find_max_kernelPKfPfii --------------------------
	.section	.text._Z15find_max_kernelPKfPfii,"ax",@progbits
	.align	128
        .global         _Z15find_max_kernelPKfPfii
        .type           _Z15find_max_kernelPKfPfii,@function
        .size           _Z15find_max_kernelPKfPfii,(.L_x_54 - _Z15find_max_kernelPKfPfii)
        .other          _Z15find_max_kernelPKfPfii,@"STO_CUDA_ENTRY STV_DEFAULT"
_Z15find_max_kernelPKfPfii:
.text._Z15find_max_kernelPKfPfii:
[----:B------:R-:W-:Y:S08]  /*0000*/  LDC R1, c[0x0][0x37c] ;  /* 0x0000df00ff017b82 */ /* 0x000ff00000000800 */
[----:B------:R-:W0:Y:S01]  /*0010*/  S2UR UR5, SR_CgaCtaId ;  /* 0x00000000000579c3 */ /* 0x000e220000008800 */
[----:B------:R-:W1:Y:S01]  /*0020*/  S2R R8, SR_TID.X ;  /* 0x0000000000087919 */ /* 0x000e620000002100 */
[----:B------:R-:W-:Y:S01]  /*0030*/  UMOV UR4, 0x400 ;  /* 0x0000040000047882 */ /* 0x000fe20000000000 */
[----:B------:R-:W-:Y:S01]  /*0040*/  IMAD.MOV.U32 R3, RZ, RZ, -0x800000 ;  /* 0xff800000ff037424 */ /* 0x000fe200078e00ff */
[----:B------:R-:W2:Y:S01]  /*0050*/  LDCU.64 UR6, c[0x0][0x358] ;  /* 0x00006b00ff0677ac */ /* 0x000ea20008000a00 */
[----:B------:R-:W3:Y:S01]  /*0060*/  S2R R9, SR_CTAID.X ;  /* 0x0000000000097919 */ /* 0x000ee20000002500 */
[----:B------:R-:W-:Y:S01]  /*0070*/  BSSY.RECONVERGENT B0, `(.L_x_40) ;  /* 0x0000015000007945 */ /* 0x000fe20003800200 */
[----:B0-----:R-:W-:Y:S01]  /*0080*/  ULEA UR4, UR5, UR4, 0x18 ;  /* 0x0000000405047291 */ /* 0x001fe2000f8ec0ff */
[----:B------:R-:W0:Y:S05]  /*0090*/  LDCU UR5, c[0x0][0x394] ;  /* 0x00007280ff0577ac */ /* 0x000e2a0008000800 */
[----:B-1----:R-:W-:-:S05]  /*00a0*/  LEA R0, R8, UR4, 0x2 ;  /* 0x0000000408007c11 */ /* 0x002fca000f8e10ff */
[----:B------:R1:W-:Y:S01]  /*00b0*/  STS [R0], R3 ;  /* 0x0000000300007388 */ /* 0x0003e20000000800 */
[----:B0-----:R-:W-:-:S13]  /*00c0*/  ISETP.GE.AND P0, PT, R8, UR5, PT ;  /* 0x0000000508007c0c */ /* 0x001fda000bf06270 */
[----:B-123--:R-:W-:Y:S05]  /*00d0*/  @P0 BRA `(.L_x_41) ;  /* 0x0000000000380947 */ /* 0x00efea0003800000 */
[----:B------:R-:W0:Y:S01]  /*00e0*/  LDC R11, c[0x0][0x360] ;  /* 0x0000d800ff0b7b82 */ /* 0x000e220000000800 */
[----:B------:R-:W-:Y:S01]  /*00f0*/  BSSY.RECONVERGENT B1, `(.L_x_42) ;  /* 0x000000b000017945 */ /* 0x000fe20003800200 */
[----:B------:R-:W-:Y:S02]  /*0100*/  IMAD.MOV.U32 R7, RZ, RZ, -0x800000 ;  /* 0xff800000ff077424 */ /* 0x000fe400078e00ff */
[----:B------:R-:W-:-:S04]  /*0110*/  IMAD.MOV.U32 R6, RZ, RZ, R8 ;  /* 0x000000ffff067224 */ /* 0x000fc800078e0008 */
[----:B------:R-:W1:Y:S03]  /*0120*/  LDC.64 R4, c[0x0][0x380] ;  /* 0x0000e000ff047b82 */ /* 0x000e660000000a00 */
.L_x_43:
[----:B------:R-:W-:-:S04]  /*0130*/  IMAD R3, R9, UR5, R6 ;  /* 0x0000000509037c24 */ /* 0x000fc8000f8e0206 */
[----:B-1----:R-:W-:-:S06]  /*0140*/  IMAD.WIDE R2, R3, 0x4, R4 ;  /* 0x0000000403027825 */ /* 0x002fcc00078e0204 */
[----:B------:R-:W2:Y:S01]  /*0150*/  LDG.E R2, desc[UR6][R2.64] ;  /* 0x0000000602027981 */ /* 0x000ea2000c1e1900 */
[----:B0-----:R-:W-:-:S04]  /*0160*/  IADD3 R6, PT, PT, R11, R6, RZ ;  /* 0x000000060b067210 */ /* 0x001fc80007ffe0ff */
[----:B------:R-:W-:Y:S02]  /*0170*/  ISETP.GE.AND P0, PT, R6, UR5, PT ;  /* 0x0000000506007c0c */ /* 0x000fe4000bf06270 */
[----:B--2---:R-:W-:-:S11]  /*0180*/  FMNMX R7, R2, R7, !PT ;  /* 0x0000000702077209 */ /* 0x004fd60007800000 */
[----:B------:R-:W-:Y:S05]  /*0190*/  @!P0 BRA `(.L_x_43) ;  /* 0xfffffffc00e48947 */ /* 0x000fea000383ffff */
[----:B------:R-:W-:Y:S05]  /*01a0*/  BSYNC.RECONVERGENT B1 ;  /* 0x0000000000017941 */ /* 0x000fea0003800200 */
.L_x_42:
[----:B------:R0:W-:Y:S02]  /*01b0*/  STS [R0], R7 ;  /* 0x0000000700007388 */ /* 0x0001e40000000800 */
.L_x_41:
[----:B------:R-:W-:Y:S05]  /*01c0*/  BSYNC.RECONVERGENT B0 ;  /* 0x0000000000007941 */ /* 0x000fea0003800200 */
.L_x_40:
[----:B------:R-:W1:Y:S01]  /*01d0*/  LDCU UR4, c[0x0][0x360] ;  /* 0x00006c00ff0477ac */ /* 0x000e620008000800 */
[----:B------:R-:W-:Y:S01]  /*01e0*/  BAR.SYNC.DEFER_BLOCKING 0x0 ;  /* 0x0000000000007b1d */ /* 0x000fe20000010000 */
[----:B------:R-:W-:Y:S01]  /*01f0*/  ISETP.NE.AND P0, PT, R8, RZ, PT ;  /* 0x000000ff0800720c */ /* 0x000fe20003f05270 */
[----:B-1----:R-:W-:-:S09]  /*0200*/  UISETP.GE.U32.AND UP0, UPT, UR4, 0x2, UPT ;  /* 0x000000020400788c */ /* 0x002fd2000bf06070 */
[----:B------:R-:W-:Y:S05]  /*0210*/  BRA.U !UP0, `(.L_x_44) ;  /* 0x0000000108307547 */ /* 0x000fea000b800000 */
[----:B------:R-:W-:-:S07]  /*0220*/  IMAD.U32 R2, RZ, RZ, UR4 ;  /* 0x00000004ff027e24 */ /* 0x000fce000f8e00ff */
.L_x_45:
[----:B------:R-:W-:-:S04]  /*0230*/  SHF.R.U32.HI R5, RZ, 0x1, R2 ;  /* 0x00000001ff057819 */ /* 0x000fc80000011602 */
[----:B------:R-:W-:-:S13]  /*0240*/  ISETP.GE.U32.AND P1, PT, R8, R5, PT ;  /* 0x000000050800720c */ /* 0x000fda0003f26070 */
[----:B------:R-:W-:Y:S01]  /*0250*/  @!P1 IMAD R4, R5, 0x4, R0 ;  /* 0x0000000405049824 */ /* 0x000fe200078e0200 */
[----:B------:R-:W-:Y:S05]  /*0260*/  @!P1 LDS R3, [R0] ;  /* 0x0000000000039984 */ /* 0x000fea0000000800 */
[----:B------:R-:W1:Y:S02]  /*0270*/  @!P1 LDS R4, [R4] ;  /* 0x0000000004049984 */ /* 0x000e640000000800 */
[----:B-1----:R-:W-:-:S05]  /*0280*/  @!P1 FMNMX R3, R3, R4, !PT ;  /* 0x0000000403039209 */ /* 0x002fca0007800000 */
[----:B------:R1:W-:Y:S01]  /*0290*/  @!P1 STS [R0], R3 ;  /* 0x0000000300009388 */ /* 0x0003e20000000800 */
[----:B------:R-:W-:Y:S01]  /*02a0*/  BAR.SYNC.DEFER_BLOCKING 0x0 ;  /* 0x0000000000007b1d */ /* 0x000fe20000010000 */
[----:B------:R-:W-:Y:S02]  /*02b0*/  ISETP.GT.U32.AND P1, PT, R2, 0x3, PT ;  /* 0x000000030200780c */ /* 0x000fe40003f24070 */
[----:B------:R-:W-:-:S11]  /*02c0*/  MOV R2, R5 ;  /* 0x0000000500027202 */ /* 0x000fd60000000f00 */
[----:B-1----:R-:W-:Y:S05]  /*02d0*/  @P1 BRA `(.L_x_45) ;  /* 0xfffffffc00d41947 */ /* 0x002fea000383ffff */
.L_x_44:
[----:B------:R-:W-:Y:S05]  /*02e0*/  @P0 EXIT ;  /* 0x000000000000094d */ /* 0x000fea0003800000 */
[----:B------:R-:W1:Y:S01]  /*02f0*/  S2UR UR5, SR_CgaCtaId ;  /* 0x00000000000579c3 */ /* 0x000e620000008800 */
[----:B------:R-:W-:-:S07]  /*0300*/  UMOV UR4, 0x400 ;  /* 0x0000040000047882 */ /* 0x000fce0000000000 */
[----:B------:R-:W2:Y:S01]  /*0310*/  LDC.64 R2, c[0x0][0x388] ;  /* 0x0000e200ff027b82 */ /* 0x000ea20000000a00 */
[----:B-1----:R-:W-:Y:S01]  /*0320*/  ULEA UR4, UR5, UR4, 0x18 ;  /* 0x0000000405047291 */ /* 0x002fe2000f8ec0ff */
[----:B--2---:R-:W-:-:S08]  /*0330*/  IMAD.WIDE.U32 R2, R9, 0x4, R2 ;  /* 0x0000000409027825 */ /* 0x004fd000078e0002 */
[----:B------:R-:W1:Y:S04]  /*0340*/  LDS R5, [UR4] ;  /* 0x00000004ff057984 */ /* 0x000e680008000800 */
[----:B-1----:R-:W-:Y:S01]  /*0350*/  STG.E desc[UR6][R2.64], R5 ;  /* 0x0000000502007986 */ /* 0x002fe2000c101906 */
[----:B------:R-:W-:Y:S05]  /*0360*/  EXIT ;  /* 0x000000000000794d */ /* 0x000fea0003800000 */
.L_x_46:
        /* <DEDUP_REMOVED lines=9> */
.L_x_54:


//--------------------- .nv.shared._Z19add_matrices_kernelPfPKfS1_i --------------------------
	.section	.nv.shared._Z19add_matrices_kernelPfPKfS1_i,"aw",@nobits
	.sectionflags	@""
	.align	16
	.zero		1024


//--------------------- .nv.shared.reserved.0     --------------------------
	.section	.nv.shared.reserved.0,"aw",@nobits
	.weak		__nv_reservedSMEM_offset_0_alias
	.size		__nv_reservedSMEM_offset_0_alias, 0, 64
	.other		__nv_reservedSMEM_offset_0_alias,@"STO_CUDA_RESERVED_SHARED STV_DEFAULT"
__nv_reservedSMEM_offset_0_alias:
	.zero		0
	.zero		64


//--------------------- .nv.shared._Z23softmax_backward_kernelPfPKfS1_ii --------------------------
	.section	.nv.shared._Z23softmax_backward_kernelPfPKfS1_ii,"aw",@nobits
	.sectionflags	@""
	.align	16
	.zero		1024


//--------------------- .nv.shared._Z23split_heads_grad_kernelPKfPfiiii --------------------------
	.section	.nv.shared._Z23split_heads_grad_kernelPKfPfiiii,"aw",@nobits
	.sectionflags	@""
	.align	16
	.zero		1024


//--------------------- .nv.shared._Z19concat_heads_kernelPKfPfiiii --------------------------
	.section	.nv.shared._Z19concat_heads_kernelPKfPfiiii,"aw",@nobits
	.sectionflags	@""
	.align	16
	.zero		1024


//--------------------- .nv.shared._Z12scale_kernelPffi --------------------------
	.section	.nv.shared._Z12scale_kernelPffi,"aw",@nobits
	.sectionflags	@""
	.align	16
	.zero		1024


//--------------------- .nv.shared._Z24exp_sum_normalize_kernelPfPKfS_ii --------------------------
	.section	.nv.shared._Z24exp_sum_normalize_kernelPfPKfS_ii,"aw",@nobits
	.sectionflags	@""
	.align	16
	.zero		1024


//--------------------- .nv.shared._Z15find_max_kernelPKfPfii --------------------------
	.section	.nv.shared._Z15find_max_kernelPKfPfii,"aw",@nobits
	.sectionflags	@""
	.align	16
	.zero		1024


//--------------------- .nv.constant0._Z19add_matrices_kernelPfPKfS1_i --------------------------
	.section	.nv.constant0._Z19add_matrices_kernelPfPKfS1_i,"a",@progbits
	.sectionflags	@""
	.align	4
.nv.constant0._Z19add_matrices_kernelPfPKfS1_i:
	.zero		924


//--------------------- .nv.constant0._Z23softmax_backward_kernelPfPKfS1_ii --------------------------
	.section	.nv.constant0._Z23softmax_backward_kernelPfPKfS1_ii,"a",@progbits
	.sectionflags	@""
	.align	4
.nv.constant0._Z23softmax_backward_kernelPfPKfS1_ii:
	.zero		928


//--------------------- .nv.constant0._Z23split_heads_grad_kernelPKfPfiiii --------------------------
	.section	.nv.constant0._Z23split_heads_grad_kernelPKfPfiiii,"a",@progbits
	.sectionflags	@""
	.align	4
.nv.constant0._Z23split_heads_grad_kernelPKfPfiiii:
	.zero		928


//--------------------- .nv.constant0._Z19concat_heads_kernelPKfPfiiii --------------------------
	.section	.nv.constant0._Z19concat_heads_kernelPKfPfiiii,"a",@progbits
	.sectionflags	@""
	.align	4
.nv.constant0._Z19concat_heads_kernelPKfPfiiii:
	.zero		928


//--------------------- .nv.constant0._Z12scale_kernelPffi --------------------------
	.section	.nv.constant0._Z12scale_kernelPffi,"a",@progbits
	.sectionflags	@""
	.align	4
.nv.constant0._Z12scale_kernelPffi:
	.zero		912


//--------------------- .nv.constant0._Z24exp_sum_normalize_kernelPfPKfS_ii --------------------------
	.section	.nv.constant0._Z24exp_sum_normalize_kernelPfPKfS_ii,"a",@progbits
	.sectionflags	@""
	.align	4
.nv.constant0._Z24exp_sum_normalize_kernelPfPKfS_ii:
	.zero		928


//--------------------- .nv.constant0._Z15find_max_kernelPKfPfii --------------------------
	.section	.nv.constant0._Z15find_max_kernelPKfPfii,"a",@progbits
	.sectionflags	@""
	.align	4
.nv.constant0._Z15find_max_kernelPKfPfii:
	.zero		920


//--------------------- SYMBOLS --------------------------

	.type		.nv.reservedSmem.offset0,@object
	.size		.nv.reservedSmem.offset0,0x4
	.type		.nv.reservedSmem.cap,@object
	.size		.nv.reservedSmem.cap,0x4
